	.target	sm_90a

	.elftype	@"ET_EXEC"


//--------------------- .note.nv.tkinfo           --------------------------
	.section	.note.nv.tkinfo,"",@"SHT_NOTE"
	.sectionflags	@"SHF_NOTE_NV_TKINFO"
	.tkinfo
        /*0018*/ 	.word	0x00000002
        /*0030*/ 	.string	""
        /*0030*/ 	.string	"ptxas"
        /*0030*/ 	.string	"Cuda compilation tools, release 13.0, V13.0.88"
        /*0030*/ 	.string	"Build cuda_13.0.r13.0/compiler.36424714_0"
        /*0030*/ 	.string	"-arch sm_90a -m 64 "



//--------------------- .note.nv.cuinfo           --------------------------
	.section	.note.nv.cuinfo,"",@"SHT_NOTE"
	.sectionflags	@"SHF_NOTE_NV_CUINFO"
        /*0018*/ 	.short	0x0002
        /*001a*/ 	.short	0x005a
        /*001c*/ 	.short	0x0082
	.zero		2


//--------------------- .nv.info                  --------------------------
	.section	.nv.info,"",@"SHT_CUDA_INFO"
	.align	4


	//----- nvinfo : EIATTR_REGCOUNT
	.align		4
        /*0000*/ 	.byte	0x04, 0x2f
        /*0002*/ 	.short	(.L_18 - .L_17)
	.align		4
.L_17:
        /*0004*/ 	.word	index@(_ZN7cutlass13device_kernelINS_4gemm6kernel13GemmUniversalIN4cute5tupleIJiiiiEEENS1_10collective13CollectiveMmaINS1_34MainloopSm90TmaGmmaWarpSpecializedILi8ENS5_IJNS4_1CILi1EEESB_SB_EEENS1_35KernelTmaWarpSpecializedCooperativeEEENS5_IJNSA_ILi128EEENSA_ILi64EEESG_EEENS_6half_tENS5_IJlSB_lEEESI_SJ_NS4_8TiledMMAINS4_8MMA_AtomIJNS4_4SM904GMMA25MMA_64x64x16_F32F16F16_SSILNSN_5MajorE0ELSP_0ELNSN_7ScaleInE1ELSQ_1EEEEEENS4_6LayoutINS5_IJNSA_ILi2EEESB_SB_EEENS5_IJSB_NSA_ILi0EEESW_EEEEENS5_IJNS4_10UnderscoreESZ_SZ_EEEEENS4_13SM90_TMA_LOADENS4_14ComposedLayoutINS4_7SwizzleILi3ELi4ELi3EEENS4_18smem_ptr_flag_bitsILi16EEENST_INS5_IJNSA_ILi8EEESG_EEENS5_IJSG_SB_EEEEEEEvNS4_8identityES12_S1C_vS1D_EENS_8epilogue10collective18CollectiveEpilogueINS1F_22Sm90TmaWarpSpecializedILi3ELi2ELi16ELb1ELb0EEEJSH_NS5_IJSF_NSA_ILi32EEEEEESI_SJ_SI_SJ_NS1F_6fusion15FusionCallbacksIS1J_NS1M_17LinearCombinationISI_fSI_fLNS_15FloatRoundStyleE2EEESH_S1L_JEEES12_NS13_INS14_ILi2ELi4ELi3EEES17_NST_INS5_IJS18_S1K_EEENS5_IJS1K_SB_EEEEEEENS4_17SM75_U32x4_LDSM_NENS4_14SM90_TMA_STOREES1W_NS4_17SM90_U32x4_STSM_NENS4_9Copy_AtomIJS1Z_SI_EEEvEEEvvEEEEvNT_6ParamsE)
        /*0008*/ 	.word	0x000000a8


	//----- nvinfo : EIATTR_FRAME_SIZE
	.align		4
.L_18:
        /*000c*/ 	.byte	0x04, 0x11
        /*000e*/ 	.short	(.L_20 - .L_19)
	.align		4
.L_19:
        /*0010*/ 	.word	index@(_ZN7cutlass13device_kernelINS_4gemm6kernel13GemmUniversalIN4cute5tupleIJiiiiEEENS1_10collective13CollectiveMmaINS1_34MainloopSm90TmaGmmaWarpSpecializedILi8ENS5_IJNS4_1CILi1EEESB_SB_EEENS1_35KernelTmaWarpSpecializedCooperativeEEENS5_IJNSA_ILi128EEENSA_ILi64EEESG_EEENS_6half_tENS5_IJlSB_lEEESI_SJ_NS4_8TiledMMAINS4_8MMA_AtomIJNS4_4SM904GMMA25MMA_64x64x16_F32F16F16_SSILNSN_5MajorE0ELSP_0ELNSN_7ScaleInE1ELSQ_1EEEEEENS4_6LayoutINS5_IJNSA_ILi2EEESB_SB_EEENS5_IJSB_NSA_ILi0EEESW_EEEEENS5_IJNS4_10UnderscoreESZ_SZ_EEEEENS4_13SM90_TMA_LOADENS4_14ComposedLayoutINS4_7SwizzleILi3ELi4ELi3EEENS4_18smem_ptr_flag_bitsILi16EEENST_INS5_IJNSA_ILi8EEESG_EEENS5_IJSG_SB_EEEEEEEvNS4_8identityES12_S1C_vS1D_EENS_8epilogue10collective18CollectiveEpilogueINS1F_22Sm90TmaWarpSpecializedILi3ELi2ELi16ELb1ELb0EEEJSH_NS5_IJSF_NSA_ILi32EEEEEESI_SJ_SI_SJ_NS1F_6fusion15FusionCallbacksIS1J_NS1M_17LinearCombinationISI_fSI_fLNS_15FloatRoundStyleE2EEESH_S1L_JEEES12_NS13_INS14_ILi2ELi4ELi3EEES17_NST_INS5_IJS18_S1K_EEENS5_IJS1K_SB_EEEEEEENS4_17SM75_U32x4_LDSM_NENS4_14SM90_TMA_STOREES1W_NS4_17SM90_U32x4_STSM_NENS4_9Copy_AtomIJS1Z_SI_EEEvEEEvvEEEEvNT_6ParamsE)
        /*0014*/ 	.word	0x00000000


	//----- nvinfo : EIATTR_MIN_STACK_SIZE
	.align		4
.L_20:
        /*0018*/ 	.byte	0x04, 0x12
        /*001a*/ 	.short	(.L_22 - .L_21)
	.align		4
.L_21:
        /*001c*/ 	.word	index@(_ZN7cutlass13device_kernelINS_4gemm6kernel13GemmUniversalIN4cute5tupleIJiiiiEEENS1_10collective13CollectiveMmaINS1_34MainloopSm90TmaGmmaWarpSpecializedILi8ENS5_IJNS4_1CILi1EEESB_SB_EEENS1_35KernelTmaWarpSpecializedCooperativeEEENS5_IJNSA_ILi128EEENSA_ILi64EEESG_EEENS_6half_tENS5_IJlSB_lEEESI_SJ_NS4_8TiledMMAINS4_8MMA_AtomIJNS4_4SM904GMMA25MMA_64x64x16_F32F16F16_SSILNSN_5MajorE0ELSP_0ELNSN_7ScaleInE1ELSQ_1EEEEEENS4_6LayoutINS5_IJNSA_ILi2EEESB_SB_EEENS5_IJSB_NSA_ILi0EEESW_EEEEENS5_IJNS4_10UnderscoreESZ_SZ_EEEEENS4_13SM90_TMA_LOADENS4_14ComposedLayoutINS4_7SwizzleILi3ELi4ELi3EEENS4_18smem_ptr_flag_bitsILi16EEENST_INS5_IJNSA_ILi8EEESG_EEENS5_IJSG_SB_EEEEEEEvNS4_8identityES12_S1C_vS1D_EENS_8epilogue10collective18CollectiveEpilogueINS1F_22Sm90TmaWarpSpecializedILi3ELi2ELi16ELb1ELb0EEEJSH_NS5_IJSF_NSA_ILi32EEEEEESI_SJ_SI_SJ_NS1F_6fusion15FusionCallbacksIS1J_NS1M_17LinearCombinationISI_fSI_fLNS_15FloatRoundStyleE2EEESH_S1L_JEEES12_NS13_INS14_ILi2ELi4ELi3EEES17_NST_INS5_IJS18_S1K_EEENS5_IJS1K_SB_EEEEEEENS4_17SM75_U32x4_LDSM_NENS4_14SM90_TMA_STOREES1W_NS4_17SM90_U32x4_STSM_NENS4_9Copy_AtomIJS1Z_SI_EEEvEEEvvEEEEvNT_6ParamsE)
        /*0020*/ 	.word	0x00000000
.L_22:


//--------------------- .nv.compat                --------------------------
	.section	.nv.compat,"",@"SHT_CUDA_COMPAT_INFO"
	.align	4
        /*0000*/ 	.byte	0x02, 0x09, 0x01, 0x00, 0x02, 0x02, 0x04, 0x00, 0x02, 0x05, 0x05, 0x00, 0x03, 0x07, 0x01, 0x01
        /*0010*/ 	.byte	0x02, 0x03, 0x01, 0x00, 0x02, 0x06, 0x01, 0x00, 0x04, 0x0b, 0x08, 0x00, 0x00, 0x00, 0x00, 0x00
        /*0020*/ 	.byte	0x00, 0x00, 0x00, 0x00


//--------------------- .nv.info._ZN7cutlass13device_kernelINS_4gemm6kernel13GemmUniversalIN4cute5tupleIJiiiiEEENS1_10collective13CollectiveMmaINS1_34MainloopSm90TmaGmmaWarpSpecializedILi8ENS5_IJNS4_1CILi1EEESB_SB_EEENS1_35KernelTmaWarpSpecializedCooperativeEEENS5_IJNSA_ILi128EEENSA_ILi64EEESG_EEENS_6half_tENS5_IJlSB_lEEESI_SJ_NS4_8TiledMMAINS4_8MMA_AtomIJNS4_4SM904GMMA25MMA_64x64x16_F32F16F16_SSILNSN_5MajorE0ELSP_0ELNSN_7ScaleInE1ELSQ_1EEEEEENS4_6LayoutINS5_IJNSA_ILi2EEESB_SB_EEENS5_IJSB_NSA_ILi0EEESW_EEEEENS5_IJNS4_10UnderscoreESZ_SZ_EEEEENS4_13SM90_TMA_LOADENS4_14ComposedLayoutINS4_7SwizzleILi3ELi4ELi3EEENS4_18smem_ptr_flag_bitsILi16EEENST_INS5_IJNSA_ILi8EEESG_EEENS5_IJSG_SB_EEEEEEEvNS4_8identityES12_S1C_vS1D_EENS_8epilogue10collective18CollectiveEpilogueINS1F_22Sm90TmaWarpSpecializedILi3ELi2ELi16ELb1ELb0EEEJSH_NS5_IJSF_NSA_ILi32EEEEEESI_SJ_SI_SJ_NS1F_6fusion15FusionCallbacksIS1J_NS1M_17LinearCombinationISI_fSI_fLNS_15FloatRoundStyleE2EEESH_S1L_JEEES12_NS13_INS14_ILi2ELi4ELi3EEES17_NST_INS5_IJS18_S1K_EEENS5_IJS1K_SB_EEEEEEENS4_17SM75_U32x4_LDSM_NENS4_14SM90_TMA_STOREES1W_NS4_17SM90_U32x4_STSM_NENS4_9Copy_AtomIJS1Z_SI_EEEvEEEvvEEEEvNT_6ParamsE --------------------------
	.section	.nv.info._ZN7cutlass13device_kernelINS_4gemm6kernel13GemmUniversalIN4cute5tupleIJiiiiEEENS1_10collective13CollectiveMmaINS1_34MainloopSm90TmaGmmaWarpSpecializedILi8ENS5_IJNS4_1CILi1EEESB_SB_EEENS1_35KernelTmaWarpSpecializedCooperativeEEENS5_IJNSA_ILi128EEENSA_ILi64EEESG_EEENS_6half_tENS5_IJlSB_lEEESI_SJ_NS4_8TiledMMAINS4_8MMA_AtomIJNS4_4SM904GMMA25MMA_64x64x16_F32F16F16_SSILNSN_5MajorE0ELSP_0ELNSN_7ScaleInE1ELSQ_1EEEEEENS4_6LayoutINS5_IJNSA_ILi2EEESB_SB_EEENS5_IJSB_NSA_ILi0EEESW_EEEEENS5_IJNS4_10UnderscoreESZ_SZ_EEEEENS4_13SM90_TMA_LOADENS4_14ComposedLayoutINS4_7SwizzleILi3ELi4ELi3EEENS4_18smem_ptr_flag_bitsILi16EEENST_INS5_IJNSA_ILi8EEESG_EEENS5_IJSG_SB_EEEEEEEvNS4_8identityES12_S1C_vS1D_EENS_8epilogue10collective18CollectiveEpilogueINS1F_22Sm90TmaWarpSpecializedILi3ELi2ELi16ELb1ELb0EEEJSH_NS5_IJSF_NSA_ILi32EEEEEESI_SJ_SI_SJ_NS1F_6fusion15FusionCallbacksIS1J_NS1M_17LinearCombinationISI_fSI_fLNS_15FloatRoundStyleE2EEESH_S1L_JEEES12_NS13_INS14_ILi2ELi4ELi3EEES17_NST_INS5_IJS18_S1K_EEENS5_IJS1K_SB_EEEEEEENS4_17SM75_U32x4_LDSM_NENS4_14SM90_TMA_STOREES1W_NS4_17SM90_U32x4_STSM_NENS4_9Copy_AtomIJS1Z_SI_EEEvEEEvvEEEEvNT_6ParamsE,"",@"SHT_CUDA_INFO"
	.sectionflags	@""
	.align	4


	//----- nvinfo : EIATTR_CUDA_API_VERSION
	.align		4
        /*0000*/ 	.byte	0x04, 0x37
        /*0002*/ 	.short	(.L_24 - .L_23)
.L_23:
        /*0004*/ 	.word	0x00000082


	//----- nvinfo : EIATTR_KPARAM_INFO
	.align		4
.L_24:
        /*0008*/ 	.byte	0x04, 0x17
        /*000a*/ 	.short	(.L_26 - .L_25)
.L_25:
        /*000c*/ 	.word	0x00000000
        /*0010*/ 	.short	0x0000
        /*0012*/ 	.short	0x0070
        /*0014*/ 	.byte	0x00, 0xf0, 0x01, 0x1c


	//----- nvinfo : EIATTR_SPARSE_MMA_MASK
	.align		4
.L_26:
        /*0018*/ 	.byte	0x03, 0x50
        /*001a*/ 	.short	0x0000


	//----- nvinfo : EIATTR_MAXREG_COUNT
	.align		4
        /*001c*/ 	.byte	0x03, 0x1b
        /*001e*/ 	.short	0x00a8


	//----- nvinfo : EIATTR_NUM_BARRIERS
	.align		4
        /*0020*/ 	.byte	0x02, 0x4c
        /*0022*/ 	.byte	0x02
	.zero		1


	//----- nvinfo : EIATTR_EXTERNS
	.align		4
        /*0024*/ 	.byte	0x04, 0x0f
        /*0026*/ 	.short	(.L_28 - .L_27)


	//   ....[0]....
	.align		4
.L_27:
        /*0028*/ 	.word	index@(__assertfail)


	//----- nvinfo : EIATTR_MERCURY_ISA_VERSION
	.align		4
.L_28:
        /*002c*/ 	.byte	0x03, 0x5f
        /*002e*/ 	.short	0x0101


	//----- nvinfo : EIATTR_INT_WARP_WIDE_INSTR_OFFSETS
	.align		4
        /*0030*/ 	.byte	0x04, 0x31
        /*0032*/ 	.short	(.L_30 - .L_29)


	//   ....[0]....
.L_29:
        /*0034*/ 	.word	0x00000950


	//   ....[1]....
        /*0038*/ 	.word	0x00000960


	//   ....[2]....
        /*003c*/ 	.word	0x000009f0


	//----- nvinfo : EIATTR_COOP_GROUP_MASK_REGIDS
	.align		4
.L_30:
        /*0040*/ 	.byte	0x04, 0x29
        /*0042*/ 	.short	(.L_32 - .L_31)


	//   ....[0]....
.L_31:
        /*0044*/ 	.word	0xffffffff


	//   ....[1]....
        /*0048*/ 	.word	0xffffffff


	//   ....[2]....
        /*004c*/ 	.word	0xffffffff


	//   ....[3]....
        /*0050*/ 	.word	0xffffffff


	//   ....[4]....
        /*0054*/ 	.word	0xffffffff


	//   ....[5]....
        /*0058*/ 	.word	0xffffffff


	//----- nvinfo : EIATTR_COOP_GROUP_INSTR_OFFSETS
	.align		4
.L_32:
        /*005c*/ 	.byte	0x04, 0x28
        /*005e*/ 	.short	(.L_34 - .L_33)


	//   ....[0]....
.L_33:
        /*0060*/ 	.word	0x00000070


	//   ....[1]....
        /*0064*/ 	.word	0x00000080


	//   ....[2]....
        /*0068*/ 	.word	0x00000430


	//   ....[3]....
        /*006c*/ 	.word	0x00000670


	//   ....[4]....
        /*0070*/ 	.word	0x00000800


	//   ....[5]....
        /*0074*/ 	.word	0x00001510


	//----- nvinfo : EIATTR_REG_RECONFIG
	.align		4
.L_34:
        /*0078*/ 	.byte	0x01, 0x54
	.zero		2


	//----- nvinfo : EIATTR_SYSCALL_OFFSETS
	.align		4
        /*007c*/ 	.byte	0x04, 0x46
        /*007e*/ 	.short	(.L_36 - .L_35)


	//   ....[0]....
.L_35:
        /*0080*/ 	.word	0x000016d0


	//   ....[1]....
        /*0084*/ 	.word	0x000020f0


	//   ....[2]....
        /*0088*/ 	.word	0x000021e0


	//----- nvinfo : EIATTR_MBARRIER_INSTR_OFFSETS
	.align		4
.L_36:
        /*008c*/ 	.byte	0x04, 0x39
        /*008e*/ 	.short	(.L_38 - .L_37)


	//   ....[0]....
.L_37:
        /*0090*/ 	.word	0x00000550
        /*0094*/ 	.word	0x000000ff
        /*0098*/ 	.word	0x00000000
        /*009c*/ 	.short	0x0100
        /*009e*/ 	.byte	0x08
	.zero		1


	//   ....[1]....
        /*00a0*/ 	.word	0x00000560
        /*00a4*/ 	.word	0x000000ff
        /*00a8*/ 	.word	0x00000040
        /*00ac*/ 	.short	0x0100
        /*00ae*/ 	.byte	0x08
	.zero		1


	//   ....[2]....
        /*00b0*/ 	.word	0x00000570
        /*00b4*/ 	.word	0x000000ff
        /*00b8*/ 	.word	0x00000008
        /*00bc*/ 	.short	0x0100
        /*00be*/ 	.byte	0x08
	.zero		1


	//   ....[3]....
        /*00c0*/ 	.word	0x00000580
        /*00c4*/ 	.word	0x000000ff
        /*00c8*/ 	.word	0x00000048
        /*00cc*/ 	.short	0x0100
        /*00ce*/ 	.byte	0x08
	.zero		1


	//   ....[4]....
        /*00d0*/ 	.word	0x00000590
        /*00d4*/ 	.word	0x000000ff
        /*00d8*/ 	.word	0x00000010
        /*00dc*/ 	.short	0x0100
        /*00de*/ 	.byte	0x08
	.zero		1


	//   ....[5]....
        /*00e0*/ 	.word	0x000005a0
        /*00e4*/ 	.word	0x000000ff
        /*00e8*/ 	.word	0x00000050
        /*00ec*/ 	.short	0x0100
        /*00ee*/ 	.byte	0x08
	.zero		1


	//   ....[6]....
        /*00f0*/ 	.word	0x000005b0
        /*00f4*/ 	.word	0x000000ff
        /*00f8*/ 	.word	0x00000018
        /*00fc*/ 	.short	0x0100
        /*00fe*/ 	.byte	0x08
	.zero		1


	//   ....[7]....
        /*0100*/ 	.word	0x000005c0
        /*0104*/ 	.word	0x000000ff
        /*0108*/ 	.word	0x00000058
        /*010c*/ 	.short	0x0100
        /*010e*/ 	.byte	0x08
	.zero		1


	//   ....[8]....
        /*0110*/ 	.word	0x000005d0
        /*0114*/ 	.word	0x000000ff
        /*0118*/ 	.word	0x00000020
        /*011c*/ 	.short	0x0100
        /*011e*/ 	.byte	0x08
	.zero		1


	//   ....[9]....
        /*0120*/ 	.word	0x000005e0
        /*0124*/ 	.word	0x000000ff
        /*0128*/ 	.word	0x00000060
        /*012c*/ 	.short	0x0100
        /*012e*/ 	.byte	0x08
	.zero		1


	//   ....[10]....
        /*0130*/ 	.word	0x000005f0
        /*0134*/ 	.word	0x000000ff
        /*0138*/ 	.word	0x00000028
        /*013c*/ 	.short	0x0100
        /*013e*/ 	.byte	0x08
	.zero		1


	//   ....[11]....
        /*0140*/ 	.word	0x00000600
        /*0144*/ 	.word	0x000000ff
        /*0148*/ 	.word	0x00000068
        /*014c*/ 	.short	0x0100
        /*014e*/ 	.byte	0x08
	.zero		1


	//   ....[12]....
        /*0150*/ 	.word	0x00000610
        /*0154*/ 	.word	0x000000ff
        /*0158*/ 	.word	0x00000030
        /*015c*/ 	.short	0x0100
        /*015e*/ 	.byte	0x08
	.zero		1


	//   ....[13]....
        /*0160*/ 	.word	0x00000620
        /*0164*/ 	.word	0x000000ff
        /*0168*/ 	.word	0x00000070
        /*016c*/ 	.short	0x0100
        /*016e*/ 	.byte	0x08
	.zero		1


	//   ....[14]....
        /*0170*/ 	.word	0x00000630
        /*0174*/ 	.word	0x000000ff
        /*0178*/ 	.word	0x00000038
        /*017c*/ 	.short	0x0100
        /*017e*/ 	.byte	0x08
	.zero		1


	//   ....[15]....
        /*0180*/ 	.word	0x00000640
        /*0184*/ 	.word	0x000000ff
        /*0188*/ 	.word	0x00000078
        /*018c*/ 	.short	0x0100
        /*018e*/ 	.byte	0x08
	.zero		1


	//   ....[16]....
        /*0190*/ 	.word	0x00000790
        /*0194*/ 	.word	0x000000ff
        /*0198*/ 	.word	0x00000080
        /*019c*/ 	.short	0x0100
        /*019e*/ 	.byte	0x08
	.zero		1


	//   ....[17]....
        /*01a0*/ 	.word	0x000007a0
        /*01a4*/ 	.word	0x000000ff
        /*01a8*/ 	.word	0x00000098
        /*01ac*/ 	.short	0x0100
        /*01ae*/ 	.byte	0x08
	.zero		1


	//   ....[18]....
        /*01b0*/ 	.word	0x000007b0
        /*01b4*/ 	.word	0x000000ff
        /*01b8*/ 	.word	0x00000088
        /*01bc*/ 	.short	0x0100
        /*01be*/ 	.byte	0x08
	.zero		1


	//   ....[19]....
        /*01c0*/ 	.word	0x000007c0
        /*01c4*/ 	.word	0x000000ff
        /*01c8*/ 	.word	0x000000a0
        /*01cc*/ 	.short	0x0100
        /*01ce*/ 	.byte	0x08
	.zero		1


	//   ....[20]....
        /*01d0*/ 	.word	0x000007d0
        /*01d4*/ 	.word	0x000000ff
        /*01d8*/ 	.word	0x00000090
        /*01dc*/ 	.short	0x0100
        /*01de*/ 	.byte	0x08
	.zero		1


	//   ....[21]....
        /*01e0*/ 	.word	0x000007e0
        /*01e4*/ 	.word	0x000000ff
        /*01e8*/ 	.word	0x000000a8
        /*01ec*/ 	.short	0x0100
        /*01ee*/ 	.byte	0x08
	.zero		1


	//   ....[22]....
        /*01f0*/ 	.word	0x00000a80
        /*01f4*/ 	.word	0x000000ff
        /*01f8*/ 	.word	0x000000b0
        /*01fc*/ 	.short	0x0100
        /*01fe*/ 	.byte	0x08
	.zero		1


	//   ....[23]....
        /*0200*/ 	.word	0x00000af0
        /*0204*/ 	.word	0x000000ff
        /*0208*/ 	.word	0x000000b8
        /*020c*/ 	.short	0x0100
        /*020e*/ 	.byte	0x08
	.zero		1


	//   ....[24]....
        /*0210*/ 	.word	0x00001750
        /*0214*/ 	.word	0x00000003
        /*0218*/ 	.word	0x00000000
        /*021c*/ 	.short	0x010a
        /*021e*/ 	.byte	0x3f
	.zero		1


	//   ....[25]....
        /*0220*/ 	.word	0x00001790
        /*0224*/ 	.word	0x00000003
        /*0228*/ 	.word	0x00000000
        /*022c*/ 	.short	0x010a
        /*022e*/ 	.byte	0x3f
	.zero		1


	//   ....[26]....
        /*0230*/ 	.word	0x00001b00
        /*0234*/ 	.word	0x000000ff
        /*0238*/ 	.word	0x00000000
        /*023c*/ 	.short	0x010a
        /*023e*/ 	.byte	0x04
	.zero		1


	//   ....[27]....
        /*0240*/ 	.word	0x00001b40
        /*0244*/ 	.word	0x000000ff
        /*0248*/ 	.word	0x00000000
        /*024c*/ 	.short	0x010a
        /*024e*/ 	.byte	0x04
	.zero		1


	//   ....[28]....
        /*0250*/ 	.word	0x00001da0
        /*0254*/ 	.word	0x000000ff
        /*0258*/ 	.word	0x00000000
        /*025c*/ 	.short	0x0101
        /*025e*/ 	.byte	0x04
	.zero		1


	//   ....[29]....
        /*0260*/ 	.word	0x00001f50
        /*0264*/ 	.word	0x000000ff
        /*0268*/ 	.word	0x00000000
        /*026c*/ 	.short	0x0101
        /*026e*/ 	.byte	0x04
	.zero		1


	//   ....[30]....
        /*0270*/ 	.word	0x00002710
        /*0274*/ 	.word	0x00000005
        /*0278*/ 	.word	0x00000080
        /*027c*/ 	.short	0x010a
        /*027e*/ 	.byte	0x3f
	.zero		1


	//   ....[31]....
        /*0280*/ 	.word	0x00003080
        /*0284*/ 	.word	0x000000ff
        /*0288*/ 	.word	0x00000000
        /*028c*/ 	.short	0x0101
        /*028e*/ 	.byte	0x04
	.zero		1


	//   ....[32]....
        /*0290*/ 	.word	0x00003210
        /*0294*/ 	.word	0x00000014
        /*0298*/ 	.word	0x00000080
        /*029c*/ 	.short	0x010a
        /*029e*/ 	.byte	0x3f
	.zero		1


	//   ....[33]....
        /*02a0*/ 	.word	0x00003880
        /*02a4*/ 	.word	0x000000ff
        /*02a8*/ 	.word	0x00000000
        /*02ac*/ 	.short	0x0101
        /*02ae*/ 	.byte	0x04
	.zero		1


	//   ....[34]....
        /*02b0*/ 	.word	0x000041d0
        /*02b4*/ 	.word	0x000000ff
        /*02b8*/ 	.word	0x00000000
        /*02bc*/ 	.short	0x0101
        /*02be*/ 	.byte	0x04
	.zero		1


	//   ....[35]....
        /*02c0*/ 	.word	0x000048c0
        /*02c4*/ 	.word	0x000000ff
        /*02c8*/ 	.word	0x000000b8
        /*02cc*/ 	.short	0x010a
        /*02ce*/ 	.byte	0x04
	.zero		1


	//   ....[36]....
        /*02d0*/ 	.word	0x00004cf0
        /*02d4*/ 	.word	0x000000ff
        /*02d8*/ 	.word	0x00000098
        /*02dc*/ 	.short	0x010a
        /*02de*/ 	.byte	0x05
	.zero		1


	//   ....[37]....
        /*02e0*/ 	.word	0x00004df0
        /*02e4*/ 	.word	0x000000ff
        /*02e8*/ 	.word	0x00000080
        /*02ec*/ 	.short	0x010b
        /*02ee*/ 	.byte	0x05
	.zero		1


	//   ....[38]....
        /*02f0*/ 	.word	0x00004e80
        /*02f4*/ 	.word	0x000000ff
        /*02f8*/ 	.word	0x00000000
        /*02fc*/ 	.short	0x0101
        /*02fe*/ 	.byte	0x05
	.zero		1


	//   ....[39]....
        /*0300*/ 	.word	0x00004ef0
        /*0304*/ 	.word	0x000000ff
        /*0308*/ 	.word	0x00000098
        /*030c*/ 	.short	0x010a
        /*030e*/ 	.byte	0x04
	.zero		1


	//   ....[40]....
        /*0310*/ 	.word	0x00005010
        /*0314*/ 	.word	0x000000ff
        /*0318*/ 	.word	0x00000080
        /*031c*/ 	.short	0x010b
        /*031e*/ 	.byte	0x04
	.zero		1


	//   ....[41]....
        /*0320*/ 	.word	0x000050f0
        /*0324*/ 	.word	0x000000ff
        /*0328*/ 	.word	0x00000000
        /*032c*/ 	.short	0x0101
        /*032e*/ 	.byte	0x04
	.zero		1


	//   ....[42]....
        /*0330*/ 	.word	0x000057a0
        /*0334*/ 	.word	0x00000003
        /*0338*/ 	.word	0x00000098
        /*033c*/ 	.short	0x010a
        /*033e*/ 	.byte	0x3f
	.zero		1


	//   ....[43]....
        /*0340*/ 	.word	0x00005870
        /*0344*/ 	.word	0x00000005
        /*0348*/ 	.word	0x00000098
        /*034c*/ 	.short	0x010a
        /*034e*/ 	.byte	0x3f
	.zero		1


	//   ....[44]....
        /*0350*/ 	.word	0x00005920
        /*0354*/ 	.word	0x00000003
        /*0358*/ 	.word	0x00000098
        /*035c*/ 	.short	0x010a
        /*035e*/ 	.byte	0x3f
	.zero		1


	//   ....[45]....
        /*0360*/ 	.word	0x00005c40
        /*0364*/ 	.word	0x0000000f
        /*0368*/ 	.word	0x00000040
        /*036c*/ 	.short	0x010a
        /*036e*/ 	.byte	0x3f
	.zero		1


	//   ....[46]....
        /*0370*/ 	.word	0x00006000
        /*0374*/ 	.word	0x00000005
        /*0378*/ 	.word	0x000000b8
        /*037c*/ 	.short	0x0101
        /*037e*/ 	.byte	0x3f
	.zero		1


	//   ....[47]....
        /*0380*/ 	.word	0x00006710
        /*0384*/ 	.word	0x00000007
        /*0388*/ 	.word	0x00000000
        /*038c*/ 	.short	0x010a
        /*038e*/ 	.byte	0x3f
	.zero		1


	//   ....[48]....
        /*0390*/ 	.word	0x00006790
        /*0394*/ 	.word	0x00000006
        /*0398*/ 	.word	0x00000000
        /*039c*/ 	.short	0x010a
        /*039e*/ 	.byte	0x3f
	.zero		1


	//   ....[49]....
        /*03a0*/ 	.word	0x00006820
        /*03a4*/ 	.word	0x00000007
        /*03a8*/ 	.word	0x00000000
        /*03ac*/ 	.short	0x010a
        /*03ae*/ 	.byte	0x3f
	.zero		1


	//   ....[50]....
        /*03b0*/ 	.word	0x000068b0
        /*03b4*/ 	.word	0x00000006
        /*03b8*/ 	.word	0x00000000
        /*03bc*/ 	.short	0x010a
        /*03be*/ 	.byte	0x3f
	.zero		1


	//   ....[51]....
        /*03c0*/ 	.word	0x00006940
        /*03c4*/ 	.word	0x00000007
        /*03c8*/ 	.word	0x00000000
        /*03cc*/ 	.short	0x010a
        /*03ce*/ 	.byte	0x3f
	.zero		1


	//   ....[52]....
        /*03d0*/ 	.word	0x000069d0
        /*03d4*/ 	.word	0x00000006
        /*03d8*/ 	.word	0x00000000
        /*03dc*/ 	.short	0x010a
        /*03de*/ 	.byte	0x3f
	.zero		1


	//   ....[53]....
        /*03e0*/ 	.word	0x00006a60
        /*03e4*/ 	.word	0x00000007
        /*03e8*/ 	.word	0x00000000
        /*03ec*/ 	.short	0x010a
        /*03ee*/ 	.byte	0x3f
	.zero		1


	//   ....[54]....
        /*03f0*/ 	.word	0x00006af0
        /*03f4*/ 	.word	0x00000005
        /*03f8*/ 	.word	0x00000000
        /*03fc*/ 	.short	0x010a
        /*03fe*/ 	.byte	0x3f
	.zero		1


	//   ....[55]....
        /*0400*/ 	.word	0x00006b50
        /*0404*/ 	.word	0x00000003
        /*0408*/ 	.word	0x00000000
        /*040c*/ 	.short	0x010a
        /*040e*/ 	.byte	0x3f
	.zero		1


	//   ....[56]....
        /*0410*/ 	.word	0x00006bb0
        /*0414*/ 	.word	0x00000004
        /*0418*/ 	.word	0x00000000
        /*041c*/ 	.short	0x010a
        /*041e*/ 	.byte	0x3f
	.zero		1


	//   ....[57]....
        /*0420*/ 	.word	0x00006c00
        /*0424*/ 	.word	0x00000005
        /*0428*/ 	.word	0x00000080
        /*042c*/ 	.short	0x010a
        /*042e*/ 	.byte	0x3f
	.zero		1


	//   ....[58]....
        /*0430*/ 	.word	0x00006c50
        /*0434*/ 	.word	0x00000014
        /*0438*/ 	.word	0x00000080
        /*043c*/ 	.short	0x010a
        /*043e*/ 	.byte	0x3f
	.zero		1


	//   ....[59]....
        /*0440*/ 	.word	0x00006cb0
        /*0444*/ 	.word	0x00000003
        /*0448*/ 	.word	0x000000b8
        /*044c*/ 	.short	0x010a
        /*044e*/ 	.byte	0x3f
	.zero		1


	//   ....[60]....
        /*0450*/ 	.word	0x00006d10
        /*0454*/ 	.word	0x00000005
        /*0458*/ 	.word	0x00000098
        /*045c*/ 	.short	0x010a
        /*045e*/ 	.byte	0x3f
	.zero		1


	//   ....[61]....
        /*0460*/ 	.word	0x00006d70
        /*0464*/ 	.word	0x00000007
        /*0468*/ 	.word	0x00000098
        /*046c*/ 	.short	0x010a
        /*046e*/ 	.byte	0x3f
	.zero		1


	//   ....[62]....
        /*0470*/ 	.word	0x00006dc0
        /*0474*/ 	.word	0x00000003
        /*0478*/ 	.word	0x00000098
        /*047c*/ 	.short	0x010a
        /*047e*/ 	.byte	0x3f
	.zero		1


	//   ....[63]....
        /*0480*/ 	.word	0x00006e10
        /*0484*/ 	.word	0x00000005
        /*0488*/ 	.word	0x00000098
        /*048c*/ 	.short	0x010a
        /*048e*/ 	.byte	0x3f
	.zero		1


	//   ....[64]....
        /*0490*/ 	.word	0x00006ee0
        /*0494*/ 	.word	0x0000000f
        /*0498*/ 	.word	0x00000040
        /*049c*/ 	.short	0x010a
        /*049e*/ 	.byte	0x3f
	.zero		1


	//   ....[65]....
        /*04a0*/ 	.word	0x00006fb0
        /*04a4*/ 	.word	0x00000007
        /*04a8*/ 	.word	0x00000000
        /*04ac*/ 	.short	0x010a
        /*04ae*/ 	.byte	0x3f
	.zero		1


	//   ....[66]....
        /*04b0*/ 	.word	0x00007000
        /*04b4*/ 	.word	0x00000006
        /*04b8*/ 	.word	0x00000000
        /*04bc*/ 	.short	0x010a
        /*04be*/ 	.byte	0x3f
	.zero		1


	//   ....[67]....
        /*04c0*/ 	.word	0x00007050
        /*04c4*/ 	.word	0x00000007
        /*04c8*/ 	.word	0x00000000
        /*04cc*/ 	.short	0x010a
        /*04ce*/ 	.byte	0x3f
	.zero		1


	//   ....[68]....
        /*04d0*/ 	.word	0x000070a0
        /*04d4*/ 	.word	0x00000006
        /*04d8*/ 	.word	0x00000000
        /*04dc*/ 	.short	0x010a
        /*04de*/ 	.byte	0x3f
	.zero		1


	//   ....[69]....
        /*04e0*/ 	.word	0x000070f0
        /*04e4*/ 	.word	0x00000007
        /*04e8*/ 	.word	0x00000000
        /*04ec*/ 	.short	0x010a
        /*04ee*/ 	.byte	0x3f
	.zero		1


	//   ....[70]....
        /*04f0*/ 	.word	0x00007140
        /*04f4*/ 	.word	0x00000006
        /*04f8*/ 	.word	0x00000000
        /*04fc*/ 	.short	0x010a
        /*04fe*/ 	.byte	0x3f
	.zero		1


	//   ....[71]....
        /*0500*/ 	.word	0x00007190
        /*0504*/ 	.word	0x00000007
        /*0508*/ 	.word	0x00000000
        /*050c*/ 	.short	0x010a
        /*050e*/ 	.byte	0x3f
	.zero		1


	//----- nvinfo : EIATTR_NUM_MBARRIERS
	.align		4
.L_38:
        /*0510*/ 	.byte	0x03, 0x38
        /*0512*/ 	.short	0x0018


	//----- nvinfo : EIATTR_EXIT_INSTR_OFFSETS
	.align		4
        /*0514*/ 	.byte	0x04, 0x1c
        /*0516*/ 	.short	(.L_40 - .L_39)


	//   ....[0]....
.L_39:
        /*0518*/ 	.word	0x00006b40


	//----- nvinfo : EIATTR_MAX_THREADS
	.align		4
.L_40:
        /*051c*/ 	.byte	0x04, 0x05
        /*051e*/ 	.short	(.L_42 - .L_41)
.L_41:
        /*0520*/ 	.word	0x00000180
        /*0524*/ 	.word	0x00000001
        /*0528*/ 	.word	0x00000001


	//----- nvinfo : EIATTR_CRS_STACK_SIZE
	.align		4
.L_42:
        /*052c*/ 	.byte	0x04, 0x1e
        /*052e*/ 	.short	(.L_44 - .L_43)
.L_43:
        /*0530*/ 	.word	0x00000000


	//----- nvinfo : EIATTR_CBANK_PARAM_SIZE
	.align		4
.L_44:
        /*0534*/ 	.byte	0x03, 0x19
        /*0536*/ 	.short	0x0770


	//----- nvinfo : EIATTR_PARAM_CBANK
	.align		4
        /*0538*/ 	.byte	0x04, 0x0a
        /*053a*/ 	.short	(.L_46 - .L_45)
	.align		4
.L_45:
        /*053c*/ 	.word	index@(.nv.constant0._ZN7cutlass13device_kernelINS_4gemm6kernel13GemmUniversalIN4cute5tupleIJiiiiEEENS1_10collective13CollectiveMmaINS1_34MainloopSm90TmaGmmaWarpSpecializedILi8ENS5_IJNS4_1CILi1EEESB_SB_EEENS1_35KernelTmaWarpSpecializedCooperativeEEENS5_IJNSA_ILi128EEENSA_ILi64EEESG_EEENS_6half_tENS5_IJlSB_lEEESI_SJ_NS4_8TiledMMAINS4_8MMA_AtomIJNS4_4SM904GMMA25MMA_64x64x16_F32F16F16_SSILNSN_5MajorE0ELSP_0ELNSN_7ScaleInE1ELSQ_1EEEEEENS4_6LayoutINS5_IJNSA_ILi2EEESB_SB_EEENS5_IJSB_NSA_ILi0EEESW_EEEEENS5_IJNS4_10UnderscoreESZ_SZ_EEEEENS4_13SM90_TMA_LOADENS4_14ComposedLayoutINS4_7SwizzleILi3ELi4ELi3EEENS4_18smem_ptr_flag_bitsILi16EEENST_INS5_IJNSA_ILi8EEESG_EEENS5_IJSG_SB_EEEEEEEvNS4_8identityES12_S1C_vS1D_EENS_8epilogue10collective18CollectiveEpilogueINS1F_22Sm90TmaWarpSpecializedILi3ELi2ELi16ELb1ELb0EEEJSH_NS5_IJSF_NSA_ILi32EEEEEESI_SJ_SI_SJ_NS1F_6fusion15FusionCallbacksIS1J_NS1M_17LinearCombinationISI_fSI_fLNS_15FloatRoundStyleE2EEESH_S1L_JEEES12_NS13_INS14_ILi2ELi4ELi3EEES17_NST_INS5_IJS18_S1K_EEENS5_IJS1K_SB_EEEEEEENS4_17SM75_U32x4_LDSM_NENS4_14SM90_TMA_STOREES1W_NS4_17SM90_U32x4_STSM_NENS4_9Copy_AtomIJS1Z_SI_EEEvEEEvvEEEEvNT_6ParamsE)
        /*0540*/ 	.short	0x0210
        /*0542*/ 	.short	0x0770


	//----- nvinfo : EIATTR_SW_WAR
	.align		4
.L_46:
        /*0544*/ 	.byte	0x04, 0x36
        /*0546*/ 	.short	(.L_48 - .L_47)
.L_47:
        /*0548*/ 	.word	0x00000008
.L_48:


//--------------------- .nv.callgraph             --------------------------
	.section	.nv.callgraph,"",@"SHT_CUDA_CALLGRAPH"
	.align	4
	.sectionentsize	8
	.align		4
        /*0000*/ 	.word	0x00000000
	.align		4
        /*0004*/ 	.word	0xffffffff
	.align		4
        /*0008*/ 	.word	index@(_ZN7cutlass13device_kernelINS_4gemm6kernel13GemmUniversalIN4cute5tupleIJiiiiEEENS1_10collective13CollectiveMmaINS1_34MainloopSm90TmaGmmaWarpSpecializedILi8ENS5_IJNS4_1CILi1EEESB_SB_EEENS1_35KernelTmaWarpSpecializedCooperativeEEENS5_IJNSA_ILi128EEENSA_ILi64EEESG_EEENS_6half_tENS5_IJlSB_lEEESI_SJ_NS4_8TiledMMAINS4_8MMA_AtomIJNS4_4SM904GMMA25MMA_64x64x16_F32F16F16_SSILNSN_5MajorE0ELSP_0ELNSN_7ScaleInE1ELSQ_1EEEEEENS4_6LayoutINS5_IJNSA_ILi2EEESB_SB_EEENS5_IJSB_NSA_ILi0EEESW_EEEEENS5_IJNS4_10UnderscoreESZ_SZ_EEEEENS4_13SM90_TMA_LOADENS4_14ComposedLayoutINS4_7SwizzleILi3ELi4ELi3EEENS4_18smem_ptr_flag_bitsILi16EEENST_INS5_IJNSA_ILi8EEESG_EEENS5_IJSG_SB_EEEEEEEvNS4_8identityES12_S1C_vS1D_EENS_8epilogue10collective18CollectiveEpilogueINS1F_22Sm90TmaWarpSpecializedILi3ELi2ELi16ELb1ELb0EEEJSH_NS5_IJSF_NSA_ILi32EEEEEESI_SJ_SI_SJ_NS1F_6fusion15FusionCallbacksIS1J_NS1M_17LinearCombinationISI_fSI_fLNS_15FloatRoundStyleE2EEESH_S1L_JEEES12_NS13_INS14_ILi2ELi4ELi3EEES17_NST_INS5_IJS18_S1K_EEENS5_IJS1K_SB_EEEEEEENS4_17SM75_U32x4_LDSM_NENS4_14SM90_TMA_STOREES1W_NS4_17SM90_U32x4_STSM_NENS4_9Copy_AtomIJS1Z_SI_EEEvEEEvvEEEEvNT_6ParamsE)
	.align		4
        /*000c*/ 	.word	index@(__assertfail)
	.align		4
        /*0010*/ 	.word	0x00000000
	.align		4
        /*0014*/ 	.word	0xfffffffe
	.align		4
        /*0018*/ 	.word	0x00000000
	.align		4
        /*001c*/ 	.word	0xfffffffd
	.align		4
        /*0020*/ 	.word	0x00000000
	.align		4
        /*0024*/ 	.word	0xfffffffc


//--------------------- .nv.constant4             --------------------------
	.section	.nv.constant4,"a",@progbits
	.align	8
	.align		8
.nv.constant4:
        /*0000*/ 	.dword	__assertfail
	.align		8
        /*0008*/ 	.dword	__unnamed_1
	.align		8
        /*0010*/ 	.dword	__unnamed_2
	.align		8
        /*0018*/ 	.dword	_ZN39_INTERNAL_ae69ad76_4_k_cu_08d9d9f1_27324cuda3std3__45__cpo5beginE
	.align		8
        /*0020*/ 	.dword	_ZN39_INTERNAL_ae69ad76_4_k_cu_08d9d9f1_27324cuda3std3__45__cpo3endE
	.align		8
        /*0028*/ 	.dword	_ZN39_INTERNAL_ae69ad76_4_k_cu_08d9d9f1_27324cuda3std3__45__cpo6cbeginE
	.align		8
        /*0030*/ 	.dword	_ZN39_INTERNAL_ae69ad76_4_k_cu_08d9d9f1_27324cuda3std3__45__cpo4cendE
	.align		8
        /*0038*/ 	.dword	_ZN39_INTERNAL_ae69ad76_4_k_cu_08d9d9f1_27324cuda3std3__441_GLOBAL__N__ae69ad76_4_k_cu_08d9d9f1_27326ignoreE
	.align		8
        /*0040*/ 	.dword	_ZN39_INTERNAL_ae69ad76_4_k_cu_08d9d9f1_27324cuda3std3__419piecewise_constructE
	.align		8
        /*0048*/ 	.dword	_ZN39_INTERNAL_ae69ad76_4_k_cu_08d9d9f1_27324cuda3std3__48in_placeE
	.align		8
        /*0050*/ 	.dword	_ZN39_INTERNAL_ae69ad76_4_k_cu_08d9d9f1_27324cuda3std6ranges3__45__cpo4swapE
	.align		8
        /*0058*/ 	.dword	_ZN39_INTERNAL_ae69ad76_4_k_cu_08d9d9f1_27324cuda3std6ranges3__45__cpo9iter_moveE
	.align		8
        /*0060*/ 	.dword	_ZN39_INTERNAL_ae69ad76_4_k_cu_08d9d9f1_27324cute7productE
	.align		8
        /*0068*/ 	.dword	_ZN39_INTERNAL_ae69ad76_4_k_cu_08d9d9f1_27324cute1_E
	.align		8
        /*0070*/ 	.dword	$str$22
	.align		8
        /*0078*/ 	.dword	$str$23
	.align		8
        /*0080*/ 	.dword	$str$26
	.align		8
        /*0088*/ 	.dword	$str$27


//--------------------- .text._ZN7cutlass13device_kernelINS_4gemm6kernel13GemmUniversalIN4cute5tupleIJiiiiEEENS1_10collective13CollectiveMmaINS1_34MainloopSm90TmaGmmaWarpSpecializedILi8ENS5_IJNS4_1CILi1EEESB_SB_EEENS1_35KernelTmaWarpSpecializedCooperativeEEENS5_IJNSA_ILi128EEENSA_ILi64EEESG_EEENS_6half_tENS5_IJlSB_lEEESI_SJ_NS4_8TiledMMAINS4_8MMA_AtomIJNS4_4SM904GMMA25MMA_64x64x16_F32F16F16_SSILNSN_5MajorE0ELSP_0ELNSN_7ScaleInE1ELSQ_1EEEEEENS4_6LayoutINS5_IJNSA_ILi2EEESB_SB_EEENS5_IJSB_NSA_ILi0EEESW_EEEEENS5_IJNS4_10UnderscoreESZ_SZ_EEEEENS4_13SM90_TMA_LOADENS4_14ComposedLayoutINS4_7SwizzleILi3ELi4ELi3EEENS4_18smem_ptr_flag_bitsILi16EEENST_INS5_IJNSA_ILi8EEESG_EEENS5_IJSG_SB_EEEEEEEvNS4_8identityES12_S1C_vS1D_EENS_8epilogue10collective18CollectiveEpilogueINS1F_22Sm90TmaWarpSpecializedILi3ELi2ELi16ELb1ELb0EEEJSH_NS5_IJSF_NSA_ILi32EEEEEESI_SJ_SI_SJ_NS1F_6fusion15FusionCallbacksIS1J_NS1M_17LinearCombinationISI_fSI_fLNS_15FloatRoundStyleE2EEESH_S1L_JEEES12_NS13_INS14_ILi2ELi4ELi3EEES17_NST_INS5_IJS18_S1K_EEENS5_IJS1K_SB_EEEEEEENS4_17SM75_U32x4_LDSM_NENS4_14SM90_TMA_STOREES1W_NS4_17SM90_U32x4_STSM_NENS4_9Copy_AtomIJS1Z_SI_EEEvEEEvvEEEEvNT_6ParamsE --------------------------
	.section	.text._ZN7cutlass13device_kernelINS_4gemm6kernel13GemmUniversalIN4cute5tupleIJiiiiEEENS1_10collective13CollectiveMmaINS1_34MainloopSm90TmaGmmaWarpSpecializedILi8ENS5_IJNS4_1CILi1EEESB_SB_EEENS1_35KernelTmaWarpSpecializedCooperativeEEENS5_IJNSA_ILi128EEENSA_ILi64EEESG_EEENS_6half_tENS5_IJlSB_lEEESI_SJ_NS4_8TiledMMAINS4_8MMA_AtomIJNS4_4SM904GMMA25MMA_64x64x16_F32F16F16_SSILNSN_5MajorE0ELSP_0ELNSN_7ScaleInE1ELSQ_1EEEEEENS4_6LayoutINS5_IJNSA_ILi2EEESB_SB_EEENS5_IJSB_NSA_ILi0EEESW_EEEEENS5_IJNS4_10UnderscoreESZ_SZ_EEEEENS4_13SM90_TMA_LOADENS4_14ComposedLayoutINS4_7SwizzleILi3ELi4ELi3EEENS4_18smem_ptr_flag_bitsILi16EEENST_INS5_IJNSA_ILi8EEESG_EEENS5_IJSG_SB_EEEEEEEvNS4_8identityES12_S1C_vS1D_EENS_8epilogue10collective18CollectiveEpilogueINS1F_22Sm90TmaWarpSpecializedILi3ELi2ELi16ELb1ELb0EEEJSH_NS5_IJSF_NSA_ILi32EEEEEESI_SJ_SI_SJ_NS1F_6fusion15FusionCallbacksIS1J_NS1M_17LinearCombinationISI_fSI_fLNS_15FloatRoundStyleE2EEESH_S1L_JEEES12_NS13_INS14_ILi2ELi4ELi3EEES17_NST_INS5_IJS18_S1K_EEENS5_IJS1K_SB_EEEEEEENS4_17SM75_U32x4_LDSM_NENS4_14SM90_TMA_STOREES1W_NS4_17SM90_U32x4_STSM_NENS4_9Copy_AtomIJS1Z_SI_EEEvEEEvvEEEEvNT_6ParamsE,"ax",@progbits
	.align	128
.text._ZN7cutlass13device_kernelINS_4gemm6kernel13GemmUniversalIN4cute5tupleIJiiiiEEENS1_10collective13CollectiveMmaINS1_34MainloopSm90TmaGmmaWarpSpecializedILi8ENS5_IJNS4_1CILi1EEESB_SB_EEENS1_35KernelTmaWarpSpecializedCooperativeEEENS5_IJNSA_ILi128EEENSA_ILi64EEESG_EEENS_6half_tENS5_IJlSB_lEEESI_SJ_NS4_8TiledMMAINS4_8MMA_AtomIJNS4_4SM904GMMA25MMA_64x64x16_F32F16F16_SSILNSN_5MajorE0ELSP_0ELNSN_7ScaleInE1ELSQ_1EEEEEENS4_6LayoutINS5_IJNSA_ILi2EEESB_SB_EEENS5_IJSB_NSA_ILi0EEESW_EEEEENS5_IJNS4_10UnderscoreESZ_SZ_EEEEENS4_13SM90_TMA_LOADENS4_14ComposedLayoutINS4_7SwizzleILi3ELi4ELi3EEENS4_18smem_ptr_flag_bitsILi16EEENST_INS5_IJNSA_ILi8EEESG_EEENS5_IJSG_SB_EEEEEEEvNS4_8identityES12_S1C_vS1D_EENS_8epilogue10collective18CollectiveEpilogueINS1F_22Sm90TmaWarpSpecializedILi3ELi2ELi16ELb1ELb0EEEJSH_NS5_IJSF_NSA_ILi32EEEEEESI_SJ_SI_SJ_NS1F_6fusion15FusionCallbacksIS1J_NS1M_17LinearCombinationISI_fSI_fLNS_15FloatRoundStyleE2EEESH_S1L_JEEES12_NS13_INS14_ILi2ELi4ELi3EEES17_NST_INS5_IJS18_S1K_EEENS5_IJS1K_SB_EEEEEEENS4_17SM75_U32x4_LDSM_NENS4_14SM90_TMA_STOREES1W_NS4_17SM90_U32x4_STSM_NENS4_9Copy_AtomIJS1Z_SI_EEEvEEEvvEEEEvNT_6ParamsE:
        .type           _ZN7cutlass13device_kernelINS_4gemm6kernel13GemmUniversalIN4cute5tupleIJiiiiEEENS1_10collective13CollectiveMmaINS1_34MainloopSm90TmaGmmaWarpSpecializedILi8ENS5_IJNS4_1CILi1EEESB_SB_EEENS1_35KernelTmaWarpSpecializedCooperativeEEENS5_IJNSA_ILi128EEENSA_ILi64EEESG_EEENS_6half_tENS5_IJlSB_lEEESI_SJ_NS4_8TiledMMAINS4_8MMA_AtomIJNS4_4SM904GMMA25MMA_64x64x16_F32F16F16_SSILNSN_5MajorE0ELSP_0ELNSN_7ScaleInE1ELSQ_1EEEEEENS4_6LayoutINS5_IJNSA_ILi2EEESB_SB_EEENS5_IJSB_NSA_ILi0EEESW_EEEEENS5_IJNS4_10UnderscoreESZ_SZ_EEEEENS4_13SM90_TMA_LOADENS4_14ComposedLayoutINS4_7SwizzleILi3ELi4ELi3EEENS4_18smem_ptr_flag_bitsILi16EEENST_INS5_IJNSA_ILi8EEESG_EEENS5_IJSG_SB_EEEEEEEvNS4_8identityES12_S1C_vS1D_EENS_8epilogue10collective18CollectiveEpilogueINS1F_22Sm90TmaWarpSpecializedILi3ELi2ELi16ELb1ELb0EEEJSH_NS5_IJSF_NSA_ILi32EEEEEESI_SJ_SI_SJ_NS1F_6fusion15FusionCallbacksIS1J_NS1M_17LinearCombinationISI_fSI_fLNS_15FloatRoundStyleE2EEESH_S1L_JEEES12_NS13_INS14_ILi2ELi4ELi3EEES17_NST_INS5_IJS18_S1K_EEENS5_IJS1K_SB_EEEEEEENS4_17SM75_U32x4_LDSM_NENS4_14SM90_TMA_STOREES1W_NS4_17SM90_U32x4_STSM_NENS4_9Copy_AtomIJS1Z_SI_EEEvEEEvvEEEEvNT_6ParamsE,@function
        .size           _ZN7cutlass13device_kernelINS_4gemm6kernel13GemmUniversalIN4cute5tupleIJiiiiEEENS1_10collective13CollectiveMmaINS1_34MainloopSm90TmaGmmaWarpSpecializedILi8ENS5_IJNS4_1CILi1EEESB_SB_EEENS1_35KernelTmaWarpSpecializedCooperativeEEENS5_IJNSA_ILi128EEENSA_ILi64EEESG_EEENS_6half_tENS5_IJlSB_lEEESI_SJ_NS4_8TiledMMAINS4_8MMA_AtomIJNS4_4SM904GMMA25MMA_64x64x16_F32F16F16_SSILNSN_5MajorE0ELSP_0ELNSN_7ScaleInE1ELSQ_1EEEEEENS4_6LayoutINS5_IJNSA_ILi2EEESB_SB_EEENS5_IJSB_NSA_ILi0EEESW_EEEEENS5_IJNS4_10UnderscoreESZ_SZ_EEEEENS4_13SM90_TMA_LOADENS4_14ComposedLayoutINS4_7SwizzleILi3ELi4ELi3EEENS4_18smem_ptr_flag_bitsILi16EEENST_INS5_IJNSA_ILi8EEESG_EEENS5_IJSG_SB_EEEEEEEvNS4_8identityES12_S1C_vS1D_EENS_8epilogue10collective18CollectiveEpilogueINS1F_22Sm90TmaWarpSpecializedILi3ELi2ELi16ELb1ELb0EEEJSH_NS5_IJSF_NSA_ILi32EEEEEESI_SJ_SI_SJ_NS1F_6fusion15FusionCallbacksIS1J_NS1M_17LinearCombinationISI_fSI_fLNS_15FloatRoundStyleE2EEESH_S1L_JEEES12_NS13_INS14_ILi2ELi4ELi3EEES17_NST_INS5_IJS18_S1K_EEENS5_IJS1K_SB_EEEEEEENS4_17SM75_U32x4_LDSM_NENS4_14SM90_TMA_STOREES1W_NS4_17SM90_U32x4_STSM_NENS4_9Copy_AtomIJS1Z_SI_EEEvEEEvvEEEEvNT_6ParamsE,(.L_x_158 - _ZN7cutlass13device_kernelINS_4gemm6kernel13GemmUniversalIN4cute5tupleIJiiiiEEENS1_10collective13CollectiveMmaINS1_34MainloopSm90TmaGmmaWarpSpecializedILi8ENS5_IJNS4_1CILi1EEESB_SB_EEENS1_35KernelTmaWarpSpecializedCooperativeEEENS5_IJNSA_ILi128EEENSA_ILi64EEESG_EEENS_6half_tENS5_IJlSB_lEEESI_SJ_NS4_8TiledMMAINS4_8MMA_AtomIJNS4_4SM904GMMA25MMA_64x64x16_F32F16F16_SSILNSN_5MajorE0ELSP_0ELNSN_7ScaleInE1ELSQ_1EEEEEENS4_6LayoutINS5_IJNSA_ILi2EEESB_SB_EEENS5_IJSB_NSA_ILi0EEESW_EEEEENS5_IJNS4_10UnderscoreESZ_SZ_EEEEENS4_13SM90_TMA_LOADENS4_14ComposedLayoutINS4_7SwizzleILi3ELi4ELi3EEENS4_18smem_ptr_flag_bitsILi16EEENST_INS5_IJNSA_ILi8EEESG_EEENS5_IJSG_SB_EEEEEEEvNS4_8identityES12_S1C_vS1D_EENS_8epilogue10collective18CollectiveEpilogueINS1F_22Sm90TmaWarpSpecializedILi3ELi2ELi16ELb1ELb0EEEJSH_NS5_IJSF_NSA_ILi32EEEEEESI_SJ_SI_SJ_NS1F_6fusion15FusionCallbacksIS1J_NS1M_17LinearCombinationISI_fSI_fLNS_15FloatRoundStyleE2EEESH_S1L_JEEES12_NS13_INS14_ILi2ELi4ELi3EEES17_NST_INS5_IJS18_S1K_EEENS5_IJS1K_SB_EEEEEEENS4_17SM75_U32x4_LDSM_NENS4_14SM90_TMA_STOREES1W_NS4_17SM90_U32x4_STSM_NENS4_9Copy_AtomIJS1Z_SI_EEEvEEEvvEEEEvNT_6ParamsE)
        .other          _ZN7cutlass13device_kernelINS_4gemm6kernel13GemmUniversalIN4cute5tupleIJiiiiEEENS1_10collective13CollectiveMmaINS1_34MainloopSm90TmaGmmaWarpSpecializedILi8ENS5_IJNS4_1CILi1EEESB_SB_EEENS1_35KernelTmaWarpSpecializedCooperativeEEENS5_IJNSA_ILi128EEENSA_ILi64EEESG_EEENS_6half_tENS5_IJlSB_lEEESI_SJ_NS4_8TiledMMAINS4_8MMA_AtomIJNS4_4SM904GMMA25MMA_64x64x16_F32F16F16_SSILNSN_5MajorE0ELSP_0ELNSN_7ScaleInE1ELSQ_1EEEEEENS4_6LayoutINS5_IJNSA_ILi2EEESB_SB_EEENS5_IJSB_NSA_ILi0EEESW_EEEEENS5_IJNS4_10UnderscoreESZ_SZ_EEEEENS4_13SM90_TMA_LOADENS4_14ComposedLayoutINS4_7SwizzleILi3ELi4ELi3EEENS4_18smem_ptr_flag_bitsILi16EEENST_INS5_IJNSA_ILi8EEESG_EEENS5_IJSG_SB_EEEEEEEvNS4_8identityES12_S1C_vS1D_EENS_8epilogue10collective18CollectiveEpilogueINS1F_22Sm90TmaWarpSpecializedILi3ELi2ELi16ELb1ELb0EEEJSH_NS5_IJSF_NSA_ILi32EEEEEESI_SJ_SI_SJ_NS1F_6fusion15FusionCallbacksIS1J_NS1M_17LinearCombinationISI_fSI_fLNS_15FloatRoundStyleE2EEESH_S1L_JEEES12_NS13_INS14_ILi2ELi4ELi3EEES17_NST_INS5_IJS18_S1K_EEENS5_IJS1K_SB_EEEEEEENS4_17SM75_U32x4_LDSM_NENS4_14SM90_TMA_STOREES1W_NS4_17SM90_U32x4_STSM_NENS4_9Copy_AtomIJS1Z_SI_EEEvEEEvvEEEEvNT_6ParamsE,@"STO_CUDA_ENTRY STV_DEFAULT"
_ZN7cutlass13device_kernelINS_4gemm6kernel13GemmUniversalIN4cute5tupleIJiiiiEEENS1_10collective13CollectiveMmaINS1_34MainloopSm90TmaGmmaWarpSpecializedILi8ENS5_IJNS4_1CILi1EEESB_SB_EEENS1_35KernelTmaWarpSpecializedCooperativeEEENS5_IJNSA_ILi128EEENSA_ILi64EEESG_EEENS_6half_tENS5_IJlSB_lEEESI_SJ_NS4_8TiledMMAINS4_8MMA_AtomIJNS4_4SM904GMMA25MMA_64x64x16_F32F16F16_SSILNSN_5MajorE0ELSP_0ELNSN_7ScaleInE1ELSQ_1EEEEEENS4_6LayoutINS5_IJNSA_ILi2EEESB_SB_EEENS5_IJSB_NSA_ILi0EEESW_EEEEENS5_IJNS4_10UnderscoreESZ_SZ_EEEEENS4_13SM90_TMA_LOADENS4_14ComposedLayoutINS4_7SwizzleILi3ELi4ELi3EEENS4_18smem_ptr_flag_bitsILi16EEENST_INS5_IJNSA_ILi8EEESG_EEENS5_IJSG_SB_EEEEEEEvNS4_8identityES12_S1C_vS1D_EENS_8epilogue10collective18CollectiveEpilogueINS1F_22Sm90TmaWarpSpecializedILi3ELi2ELi16ELb1ELb0EEEJSH_NS5_IJSF_NSA_ILi32EEEEEESI_SJ_SI_SJ_NS1F_6fusion15FusionCallbacksIS1J_NS1M_17LinearCombinationISI_fSI_fLNS_15FloatRoundStyleE2EEESH_S1L_JEEES12_NS13_INS14_ILi2ELi4ELi3EEES17_NST_INS5_IJS18_S1K_EEENS5_IJS1K_SB_EEEEEEENS4_17SM75_U32x4_LDSM_NENS4_14SM90_TMA_STOREES1W_NS4_17SM90_U32x4_STSM_NENS4_9Copy_AtomIJS1Z_SI_EEEvEEEvvEEEEvNT_6ParamsE:
[----:B------:R-:W1:Y:S01]  /*0000*/  LDC R1, c[0x0][0x28] ;  /* 0x00000a00ff017b82 */ /* 0x000e620000000800 */
[----:B------:R-:W2:Y:S07]  /*0010*/  S2R R18, SR_TID.X ;  /* 0x0000000000127919 */ /* 0x000eae0000002100 */
[----:B------:R-:W3:Y:S01]  /*0020*/  LDC.64 R4, c[0x0][0x588] ;  /* 0x00016200ff047b82 */ /* 0x000ee20000000a00 */
[----:B------:R-:W-:Y:S01]  /*0030*/  ELECT P0, URZ, PT ;  /* 0x00000000003f782f */ /* 0x000fe20003800000 */
[----:B------:R-:W-:Y:S01]  /*0040*/  BSSY B0, `(.L_x_0) ;  /* 0x0000016000007945 */ /* 0x000fe20003800000 */
[----:B--2---:R-:W-:-:S02]  /*0050*/  SHF.R.U32.HI R11, RZ, 0x5, R18 ;  /* 0x00000005ff0b7819 */ /* 0x004fc40000011612 */
[----:B------:R-:W-:-:S03]  /*0060*/  SHF.R.U32.HI R2, RZ, 0x7, R18 ;  /* 0x00000007ff027819 */ /* 0x000fc60000011612 */
[----:B------:R-:W2:Y:S04]  /*0070*/  SHFL.IDX PT, R0, R11, RZ, 0x1f ;  /* 0x00001fff0b007589 */ /* 0x000ea800000e0000 */
[----:B------:R4:W1:Y:S01]  /*0080*/  SHFL.IDX PT, R9, R2, RZ, 0x1f ;  /* 0x00001fff02097589 */ /* 0x00086200000e0000 */
[----:B--2---:R-:W-:Y:S02]  /*0090*/  ISETP.NE.OR P0, PT, R0, RZ, !P0 ;  /* 0x000000ff0000720c */ /* 0x004fe40004705670 */
[----:B------:R-:W-:-:S11]  /*00a0*/  SHF.R.S32.HI R3, RZ, 0x1f, R0 ;  /* 0x0000001fff037819 */ /* 0x000fd60000011400 */
[----:B-1-34-:R-:W-:Y:S05]  /*00b0*/  @P0 BRA `(.L_x_1) ;  /* 0x0000000000380947 */ /* 0x01afea0003800000 */
[----:B------:R-:W-:Y:S02]  /*00c0*/  ULDC.64 UR4, c[0x0][0x198] ;  /* 0x0000660000047ab9 */ /* 0x000fe40000000a00 */
[----:B------:R-:W-:Y:S02]  /*00d0*/  UIADD3 UR6, UP0, UR4, 0xf0, URZ ;  /* 0x000000f004067890 */ /* 0x000fe4000ff1e03f */
[----:B------:R-:W-:Y:S02]  /*00e0*/  UIADD3 UR8, UP1, UR4, 0x1f0, URZ ;  /* 0x000001f004087890 */ /* 0x000fe4000ff3e03f */
[----:B------:R-:W-:Y:S02]  /*00f0*/  UIADD3 UR10, UP2, UR4, 0x3f0, URZ ;  /* 0x000003f0040a7890 */ /* 0x000fe4000ff5e03f */
[----:B------:R-:W-:Y:S02]  /*0100*/  UIADD3 UR4, UP3, UR4, 0x4f0, URZ ;  /* 0x000004f004047890 */ /* 0x000fe4000ff7e03f */
[----:B------:R-:W-:-:S02]  /*0110*/  UIADD3.X UR7, URZ, UR5, URZ, UP0, !UPT ;  /* 0x000000053f077290 */ /* 0x000fc400087fe43f */
[----:B------:R-:W-:Y:S02]  /*0120*/  UIADD3.X UR9, URZ, UR5, URZ, UP1, !UPT ;  /* 0x000000053f097290 */ /* 0x000fe40008ffe43f */
[----:B------:R-:W-:Y:S02]  /*0130*/  UIADD3.X UR11, URZ, UR5, URZ, UP2, !UPT ;  /* 0x000000053f0b7290 */ /* 0x000fe400097fe43f */
[----:B------:R-:W-:-:S03]  /*0140*/  UIADD3.X UR5, URZ, UR5, URZ, UP3, !UPT ;  /* 0x000000053f057290 */ /* 0x000fc60009ffe43f */
[----:B------:R1:W-:Y:S02]  /*0150*/  UTMACCTL.PF [UR6] ;  /* 0x00000000060079b9 */ /* 0x0003e40008040000 */
[----:B------:R1:W-:Y:S02]  /*0160*/  UTMACCTL.PF [UR8] ;  /* 0x00000000080079b9 */ /* 0x0003e40008040000 */
[----:B------:R1:W-:Y:S02]  /*0170*/  UTMACCTL.PF [UR10] ;  /* 0x000000000a0079b9 */ /* 0x0003e40008040000 */
[----:B------:R1:W-:Y:S02]  /*0180*/  UTMACCTL.PF [UR4] ;  /* 0x00000000040079b9 */ /* 0x0003e40008040000 */
[----:B-1----:R-:W-:Y:S01]  /*0190*/  NOP ;  /* 0x0000000000007918 */ /* 0x002fe20000000000 */
.L_x_1:
[----:B------:R-:W-:Y:S05]  /*01a0*/  BSYNC B0 ;  /* 0x0000000000007941 */ /* 0x000fea0003800000 */
.L_x_0:
[----:B------:R-:W-:Y:S01]  /*01b0*/  ULDC.64 UR4, c[0x0][0x590] ;  /* 0x0001640000047ab9 */ /* 0x000fe20000000a00 */
[----:B------:R-:W-:Y:S01]  /*01c0*/  LEA.HI R3, R3, R0, RZ, 0x2 ;  /* 0x0000000003037211 */ /* 0x000fe200078f10ff */
[----:B------:R-:W-:Y:S01]  /*01d0*/  ULDC.64 UR54, c[0x0][0x208] ;  /* 0x0000820000367ab9 */ /* 0x000fe20000000a00 */
[----:B------:R-:W-:Y:S01]  /*01e0*/  ISETP.NE.U32.AND P1, PT, RZ, UR4, PT ;  /* 0x00000004ff007c0c */ /* 0x000fe2000bf25070 */
[----:B------:R-:W-:Y:S01]  /*01f0*/  IMAD.MOV.U32 R6, RZ, RZ, R4 ;  /* 0x000000ffff067224 */ /* 0x000fe200078e0004 */
[----:B------:R-:W-:Y:S01]  /*0200*/  LOP3.LUT R3, R3, 0xfffffffc, RZ, 0xc0, !PT ;  /* 0xfffffffc03037812 */ /* 0x000fe200078ec0ff */
[----:B------:R-:W-:Y:S01]  /*0210*/  IMAD.MOV.U32 R7, RZ, RZ, R5 ;  /* 0x000000ffff077224 */ /* 0x000fe200078e0005 */
[----:B------:R-:W-:Y:S02]  /*0220*/  ISETP.NE.AND.EX P2, PT, RZ, UR5, PT, P1 ;  /* 0x00000005ff007c0c */ /* 0x000fe4000bf45310 */
[----:B------:R-:W-:Y:S01]  /*0230*/  PRMT R2, RZ, 0x7610, R2 ;  /* 0x00007610ff027816 */ /* 0x000fe20000000002 */
[----:B------:R-:W-:-:S10]  /*0240*/  IMAD.IADD R0, R0, 0x1, -R3 ;  /* 0x0000000100007824 */ /* 0x000fd400078e0a03 */
[----:B------:R-:W-:Y:S05]  /*0250*/  @P2 BRA `(.L_x_2) ;  /* 0x0000000000302947 */ /* 0x000fea0003800000 */
[----:B------:R-:W-:Y:S02]  /*0260*/  ULDC.64 UR6, c[0x0][0x588] ;  /* 0x0001620000067ab9 */ /* 0x000fe40000000a00 */
[----:B------:R-:W-:-:S04]  /*0270*/  ISETP.NE.U32.AND P0, PT, RZ, UR6, PT ;  /* 0x00000006ff007c0c */ /* 0x000fc8000bf05070 */
[----:B------:R-:W-:-:S13]  /*0280*/  ISETP.NE.AND.EX P0, PT, RZ, UR7, PT, P0 ;  /* 0x00000007ff007c0c */ /* 0x000fda000bf05300 */
[----:B------:R-:W-:Y:S05]  /*0290*/  @!P0 BRA `(.L_x_3) ;  /* 0x0000000000108947 */ /* 0x000fea0003800000 */
[----:B------:R-:W2:Y:S02]  /*02a0*/  LDG.E R2, desc[UR54][R6.64] ;  /* 0x0000003606027981 */ /* 0x000ea4000c1e1900 */
[----:B--2---:R-:W-:Y:S01]  /*02b0*/  FSETP.NEU.AND P3, PT, R2, RZ, PT ;  /* 0x000000ff0200720b */ /* 0x004fe20003f6d000 */
[----:B------:R-:W-:Y:S01]  /*02c0*/  IMAD.MOV.U32 R2, RZ, RZ, 0x1 ;  /* 0x00000001ff027424 */ /* 0x000fe200078e00ff */
[----:B------:R-:W-:Y:S11]  /*02d0*/  BRA `(.L_x_2) ;  /* 0x0000000000107947 */ /* 0x000ff60003800000 */
.L_x_3:
[----:B------:R-:W-:Y:S01]  /*02e0*/  ULDC UR6, c[0x0][0x580] ;  /* 0x0001600000067ab9 */ /* 0x000fe20000000800 */
[----:B------:R-:W-:Y:S01]  /*02f0*/  IMAD.MOV.U32 R2, RZ, RZ, 0x1 ;  /* 0x00000001ff027424 */ /* 0x000fe200078e00ff */
[----:B------:R-:W-:Y:S02]  /*0300*/  FSETP.NEU.AND P3, PT, RZ, UR6, PT ;  /* 0x00000006ff007c0b */ /* 0x000fe4000bf6d000 */
[----:B------:R-:W-:-:S11]  /*0310*/  CS2R R6, SRZ ;  /* 0x0000000000067805 */ /* 0x000fd6000001ff00 */
.L_x_2:
[----:B------:R-:W-:Y:S01]  /*0320*/  ISETP.NE.U32.AND P0, PT, R6, RZ, PT ;  /* 0x000000ff0600720c */ /* 0x000fe20003f05070 */
[----:B------:R-:W-:Y:S01]  /*0330*/  IMAD.MOV.U32 R3, RZ, RZ, 0x1 ;  /* 0x00000001ff037424 */ /* 0x000fe200078e00ff */
[----:B------:R-:W-:Y:S02]  /*0340*/  ISETP.NE.AND.EX P1, PT, RZ, UR5, PT, P1 ;  /* 0x00000005ff007c0c */ /* 0x000fe4000bf25310 */
[----:B------:R-:W-:-:S13]  /*0350*/  ISETP.NE.AND.EX P0, PT, R7, RZ, PT, P0 ;  /* 0x000000ff0700720c */ /* 0x000fda0003f05300 */
[----:B------:R-:W-:Y:S05]  /*0360*/  @P0 BRA P1, `(.L_x_4) ;  /* 0x0000000000300947 */ /* 0x000fea0000800000 */
[----:B------:R-:W-:Y:S02]  /*0370*/  ISETP.NE.U32.AND P1, PT, RZ, UR4, PT ;  /* 0x00000004ff007c0c */ /* 0x000fe4000bf25070 */
[----:B------:R-:W-:Y:S02]  /*0380*/  ISETP.NE.U32.AND P0, PT, R6, RZ, PT ;  /* 0x000000ff0600720c */ /* 0x000fe40003f05070 */
[----:B------:R-:W-:Y:S02]  /*0390*/  ISETP.NE.AND.EX P1, PT, RZ, UR5, PT, P1 ;  /* 0x00000005ff007c0c */ /* 0x000fe4000bf25310 */
[----:B------:R-:W-:Y:S02]  /*03a0*/  PRMT R2, R2, 0x9910, RZ ;  /* 0x0000991002027816 */ /* 0x000fe400000000ff */
[----:B------:R-:W-:Y:S02]  /*03b0*/  ISETP.NE.AND.EX P0, PT, R7, RZ, PT, P0 ;  /* 0x000000ff0700720c */ /* 0x000fe40003f05300 */
[----:B------:R-:W-:-:S02]  /*03c0*/  ISETP.NE.AND P4, PT, R2, RZ, PT ;  /* 0x000000ff0200720c */ /* 0x000fc40003f85270 */
[----:B------:R-:W-:Y:S02]  /*03d0*/  SEL R3, RZ, 0xffffffff, P3 ;  /* 0xffffffffff037807 */ /* 0x000fe40001800000 */
[----:B------:R-:W-:-:S04]  /*03e0*/  SEL R2, RZ, 0xffffffff, P0 ;  /* 0xffffffffff027807 */ /* 0x000fc80000000000 */
[----:B------:R-:W-:-:S04]  /*03f0*/  @P1 SEL R3, R2, R3, !P4 ;  /* 0x0000000302031207 */ /* 0x000fc80006000000 */
[----:B------:R-:W-:-:S04]  /*0400*/  LOP3.LUT R3, R3, 0x1, RZ, 0xc0, !PT ;  /* 0x0000000103037812 */ /* 0x000fc800078ec0ff */
[----:B------:R-:W-:-:S04]  /*0410*/  ISETP.NE.U32.AND P0, PT, R3, 0x1, PT ;  /* 0x000000010300780c */ /* 0x000fc80003f05070 */
[----:B------:R-:W-:-:S09]  /*0420*/  SEL R3, RZ, 0x1, !P0 ;  /* 0x00000001ff037807 */ /* 0x000fd20004000000 */
.L_x_4:
[----:B------:R-:W1:Y:S02]  /*0430*/  SHFL.IDX PT, R2, R11, RZ, 0x1f ;  /* 0x00001fff0b027589 */ /* 0x000e6400000e0000 */
[----:B-1----:R-:W-:-:S13]  /*0440*/  ISETP.NE.AND P0, PT, R2, RZ, PT ;  /* 0x000000ff0200720c */ /* 0x002fda0003f05270 */
[----:B------:R-:W-:Y:S05]  /*0450*/  @P0 BRA `(.L_x_5) ;  /* 0x0000000000840947 */ /* 0x000fea0003800000 */
[----:B------:R-:W-:Y:S01]  /*0460*/  ELECT P0, URZ, PT ;  /* 0x00000000003f782f */ /* 0x000fe20003800000 */
[----:B------:R-:W-:-:S12]  /*0470*/  BSSY B0, `(.L_x_5) ;  /* 0x000001f000007945 */ /* 0x000fd80003800000 */
[----:B------:R-:W-:Y:S05]  /*0480*/  @!P0 BRA `(.L_x_6) ;  /* 0x0000000000748947 */ /* 0x000fea0003800000 */
[----:B------:R-:W1:Y:S01]  /*0490*/  S2UR UR8, SR_CgaCtaId ;  /* 0x00000000000879c3 */ /* 0x000e620000008800 */
[----:B------:R-:W-:Y:S01]  /*04a0*/  UMOV UR4, 0x400 ;  /* 0x0000040000047882 */ /* 0x000fe20000000000 */
[----:B------:R-:W-:Y:S01]  /*04b0*/  UMOV UR5, 0x1 ;  /* 0x0000000100057882 */ /* 0x000fe20000000000 */
[----:B------:R-:W-:Y:S02]  /*04c0*/  UMOV UR6, 0x100 ;  /* 0x0000010000067882 */ /* 0x000fe40000000000 */
[----:B------:R-:W-:-:S04]  /*04d0*/  UIADD3 UR6, -UR6, 0x100000, URZ ;  /* 0x0010000006067890 */ /* 0x000fc8000fffe13f */
[----:B------:R-:W-:Y:S02]  /*04e0*/  USHF.L.U32 UR7, UR6, 0xb, URZ ;  /* 0x0000000b06077899 */ /* 0x000fe4000800063f */
[----:B------:R-:W-:Y:S02]  /*04f0*/  USHF.L.U32 UR6, UR6, 0x1, URZ ;  /* 0x0000000106067899 */ /* 0x000fe4000800063f */
[----:B-1----:R-:W-:Y:S02]  /*0500*/  ULEA UR8, UR8, UR4, 0x18 ;  /* 0x0000000408087291 */ /* 0x002fe4000f8ec03f */
[----:B------:R-:W-:-:S04]  /*0510*/  UIADD3 UR4, -UR5, 0x100000, URZ ;  /* 0x0010000005047890 */ /* 0x000fc8000fffe13f */
[----:B------:R-:W-:Y:S02]  /*0520*/  USHF.L.U32 UR5, UR4, 0xb, URZ ;  /* 0x0000000b04057899 */ /* 0x000fe4000800063f */
[----:B------:R-:W-:Y:S01]  /*0530*/  USHF.L.U32 UR4, UR4, 0x1, URZ ;  /* 0x0000000104047899 */ /* 0x000fe2000800063f */
[----:B------:R-:W1:Y:S11]  /*0540*/  FENCE.VIEW.ASYNC.S ;  /* 0x00000000000073c6 */ /* 0x000e760000000000 */
[----:B-1----:R1:W2:Y:S01]  /*0550*/  SYNCS.EXCH.64 URZ, [UR8], UR4 ;  /* 0x00000004083f75b2 */ /* 0x0022a20008000100 */
[----:B------:R1:W3:Y:S01]  /*0560*/  SYNCS.EXCH.64 URZ, [UR8+0x40], UR6 ;  /* 0x00004006083f75b2 */ /* 0x0002e20008000100 */
[----:B------:R1:W4:Y:S01]  /*0570*/  SYNCS.EXCH.64 URZ, [UR8+0x8], UR4 ;  /* 0x00000804083f75b2 */ /* 0x0003220008000100 */
[----:B------:R1:W1:Y:S01]  /*0580*/  SYNCS.EXCH.64 URZ, [UR8+0x48], UR6 ;  /* 0x00004806083f75b2 */ /* 0x0002620008000100 */
        /* <DEDUP_REMOVED lines=12> */
[----:B------:R-:W-:Y:S01]  /*0650*/  NOP ;  /* 0x0000000000007918 */ /* 0x000fe20000000000 */
.L_x_6:
[----:B-1----:R-:W-:Y:S05]  /*0660*/  BSYNC B0 ;  /* 0x0000000000007941 */ /* 0x002fea0003800000 */
.L_x_5:
[----:B------:R-:W1:Y:S01]  /*0670*/  SHFL.IDX PT, R6, R11, RZ, 0x1f ;  /* 0x00001fff0b067589 */ /* 0x000e6200000e0000 */
[----:B------:R-:W2:Y:S01]  /*0680*/  LDC R2, c[0x0][0x904] ;  /* 0x00024100ff027b82 */ /* 0x000ea20000000800 */
[----:B------:R-:W-:Y:S01]  /*0690*/  NOP ;  /* 0x0000000000007918 */ /* 0x000fe20000000000 */
[----:B-1----:R-:W-:-:S13]  /*06a0*/  ISETP.NE.AND P0, PT, R6, RZ, PT ;  /* 0x000000ff0600720c */ /* 0x002fda0003f05270 */
[----:B------:R-:W-:Y:S05]  /*06b0*/  @P0 BRA `(.L_x_7) ;  /* 0x0000000000500947 */ /* 0x000fea0003800000 */
[----:B------:R-:W1:Y:S01]  /*06c0*/  S2UR UR5, SR_CgaCtaId ;  /* 0x00000000000579c3 */ /* 0x000e620000008800 */
[----:B------:R-:W-:Y:S01]  /*06d0*/  UMOV UR4, 0x400 ;  /* 0x0000040000047882 */ /* 0x000fe20000000000 */
[----:B------:R-:W-:Y:S01]  /*06e0*/  UMOV UR6, 0x20 ;  /* 0x0000002000067882 */ /* 0x000fe20000000000 */
[----:B------:R-:W-:Y:S01]  /*06f0*/  UMOV UR7, 0x100 ;  /* 0x0000010000077882 */ /* 0x000fe20000000000 */
[----:B------:R-:W-:Y:S01]  /*0700*/  ELECT P0, URZ, PT ;  /* 0x00000000003f782f */ /* 0x000fe20003800000 */
[----:B-1----:R-:W-:Y:S02]  /*0710*/  ULEA UR8, UR5, UR4, 0x18 ;  /* 0x0000000405087291 */ /* 0x002fe4000f8ec03f */
[----:B------:R-:W-:-:S04]  /*0720*/  UIADD3 UR4, -UR6, 0x100000, URZ ;  /* 0x0010000006047890 */ /* 0x000fc8000fffe13f */
[----:B------:R-:W-:Y:S02]  /*0730*/  USHF.L.U32 UR5, UR4, 0xb, URZ ;  /* 0x0000000b04057899 */ /* 0x000fe4000800063f */
[----:B------:R-:W-:Y:S02]  /*0740*/  USHF.L.U32 UR4, UR4, 0x1, URZ ;  /* 0x0000000104047899 */ /* 0x000fe4000800063f */
[----:B------:R-:W-:-:S04]  /*0750*/  UIADD3 UR6, -UR7, 0x100000, URZ ;  /* 0x0010000007067890 */ /* 0x000fc8000fffe13f */
[----:B------:R-:W-:Y:S02]  /*0760*/  USHF.L.U32 UR7, UR6, 0xb, URZ ;  /* 0x0000000b06077899 */ /* 0x000fe4000800063f */
[----:B------:R-:W-:Y:S01]  /*0770*/  USHF.L.U32 UR6, UR6, 0x1, URZ ;  /* 0x0000000106067899 */ /* 0x000fe2000800063f */
[----:B------:R-:W1:Y:S03]  /*0780*/  FENCE.VIEW.ASYNC.S ;  /* 0x00000000000073c6 */ /* 0x000e660000000000 */
[----:B-1----:R1:W1:Y:S08]  /*0790*/  SYNCS.EXCH.64 URZ, [UR8+0x80], UR4 ;  /* 0x00008004083f75b2 */ /* 0x0022700008000100 */
[----:B------:R1:W1:Y:S01]  /*07a0*/  SYNCS.EXCH.64 URZ, [UR8+0x98], UR6 ;  /* 0x00009806083f75b2 */ /* 0x0002620008000100 */
[----:B------:R1:W1:Y:S01]  /*07b0*/  SYNCS.EXCH.64 URZ, [UR8+0x88], UR4 ;  /* 0x00008804083f75b2 */ /* 0x0002620008000100 */
[----:B------:R1:W1:Y:S01]  /*07c0*/  SYNCS.EXCH.64 URZ, [UR8+0xa0], UR6 ;  /* 0x0000a006083f75b2 */ /* 0x0002620008000100 */
[----:B------:R1:W1:Y:S01]  /*07d0*/  SYNCS.EXCH.64 URZ, [UR8+0x90], UR4 ;  /* 0x00009004083f75b2 */ /* 0x0002620008000100 */
[----:B------:R1:W1:Y:S01]  /*07e0*/  SYNCS.EXCH.64 URZ, [UR8+0xa8], UR6 ;  /* 0x0000a806083f75b2 */ /* 0x0002620008000100 */
[----:B------:R-:W-:Y:S01]  /*07f0*/  NOP ;  /* 0x0000000000007918 */ /* 0x000fe20000000000 */
.L_x_7:
[----:B------:R-:W5:Y:S01]  /*0800*/  SHFL.IDX PT, R11, R11, RZ, 0x1f ;  /* 0x00001fff0b0b7589 */ /* 0x000f6200000e0000 */
[----:B--2---:R-:W-:Y:S02]  /*0810*/  ISETP.NE.AND P6, PT, R2, 0x1, PT ;  /* 0x000000010200780c */ /* 0x004fe40003fc5270 */
[----:B------:R-:W-:Y:S01]  /*0820*/  ELECT P0, URZ, PT ;  /* 0x00000000003f782f */ /* 0x000fe20003800000 */
[----:B------:R-:W2:Y:S01]  /*0830*/  S2UR UR46, SR_CgaCtaId ;  /* 0x00000000002e79c3 */ /* 0x000ea20000008800 */
[----:B------:R-:W3:Y:S01]  /*0840*/  S2R R6, SR_CTAID.Y ;  /* 0x0000000000067919 */ /* 0x000ee20000002600 */
[----:B------:R-:W-:Y:S01]  /*0850*/  P2R R7, PR, RZ, 0x40 ;  /* 0x00000040ff077803 */ /* 0x000fe20000000000 */
[----:B-1----:R-:W-:Y:S01]  /*0860*/  UMOV UR4, 0x20 ;  /* 0x0000002000047882 */ /* 0x002fe20000000000 */
[C---:B------:R-:W-:Y:S01]  /*0870*/  ISETP.NE.AND P3, PT, R0.reuse, RZ, PT ;  /* 0x000000ff0000720c */ /* 0x040fe20003f65270 */
[----:B------:R-:W1:Y:S01]  /*0880*/  S2R R8, SR_CTAID.X ;  /* 0x0000000000087919 */ /* 0x000e620000002500 */
[----:B------:R-:W-:Y:S01]  /*0890*/  ISETP.NE.AND P4, PT, R9, RZ, PT ;  /* 0x000000ff0900720c */ /* 0x000fe20003f85270 */
[----:B------:R-:W-:Y:S01]  /*08a0*/  NOP ;  /* 0x0000000000007918 */ /* 0x000fe20000000000 */
[----:B------:R-:W-:Y:S01]  /*08b0*/  UMOV UR44, 0x1 ;  /* 0x00000001002c7882 */ /* 0x000fe20000000000 */
[----:B------:R-:W-:Y:S01]  /*08c0*/  BSSY B6, `(.L_x_8) ;  /* 0x0000627000067945 */ /* 0x000fe20003800000 */
[----:B------:R-:W1:Y:S08]  /*08d0*/  @P6 LDC R17, c[0x0][0x10] ;  /* 0x00000400ff116b82 */ /* 0x000e700000000800 */
[----:B------:R-:W4:Y:S01]  /*08e0*/  @!P6 LDC R7, c[0x0][0xc] ;  /* 0x00000300ff07eb82 */ /* 0x000f220000000800 */
[----:B-----5:R-:W-:Y:S01]  /*08f0*/  ISETP.NE.OR P1, PT, R11, RZ, !P0 ;  /* 0x000000ff0b00720c */ /* 0x020fe20004725670 */
[----:B------:R-:W-:Y:S01]  /*0900*/  @P6 IMAD.MOV.U32 R11, RZ, RZ, RZ ;  /* 0x000000ffff0b6224 */ /* 0x000fe200078e00ff */
[----:B------:R-:W-:-:S04]  /*0910*/  ISETP.EQ.OR P0, PT, R0, 0x3, !P3 ;  /* 0x000000030000780c */ /* 0x000fc80005f02670 */
[----:B------:R-:W-:-:S04]  /*0920*/  ISETP.EQ.AND P0, PT, R9, RZ, P0 ;  /* 0x000000ff0900720c */ /* 0x000fc80000702270 */
[----:B------:R-:W-:Y:S01]  /*0930*/  SEL R22, RZ, 0x1, !P0 ;  /* 0x00000001ff167807 */ /* 0x000fe20004000000 */
[----:B---3--:R-:W-:Y:S02]  /*0940*/  @P6 IMAD.MOV.U32 R10, RZ, RZ, R6 ;  /* 0x000000ffff0a6224 */ /* 0x008fe400078e0006 */
[----:B------:R-:W-:Y:S01]  /*0950*/  VOTEU.ALL UP0, P1 ;  /* 0x00000000003f7886 */ /* 0x000fe20000800000 */
[----:B------:R-:W-:Y:S01]  /*0960*/  VOTEU.ALL UP1, P1 ;  /* 0x00000000003f7886 */ /* 0x000fe20000820000 */
[----:B-1----:R-:W-:-:S03]  /*0970*/  @P6 IMAD.WIDE.U32 R16, R8, R17, R10 ;  /* 0x0000001108106225 */ /* 0x002fc600078e000a */
[----:B------:R-:W-:Y:S01]  /*0980*/  @!UP0 UMOV UR6, 0x400 ;  /* 0x0000040000068882 */ /* 0x000fe20000000000 */
[----:B------:R-:W-:-:S04]  /*0990*/  @!UP0 UIADD3 UR4, -UR4, 0x100000, URZ ;  /* 0x0010000004048890 */ /* 0x000fc8000fffe13f */
[----:B------:R-:W-:Y:S02]  /*09a0*/  @!UP0 USHF.L.U32 UR5, UR4, 0xb, URZ ;  /* 0x0000000b04058899 */ /* 0x000fe4000800063f */
[----:B------:R-:W-:Y:S01]  /*09b0*/  @!UP0 USHF.L.U32 UR4, UR4, 0x1, URZ ;  /* 0x0000000104048899 */ /* 0x000fe2000800063f */
[----:B------:R-:W-:Y:S01]  /*09c0*/  @P6 IMAD.MOV.U32 R11, RZ, RZ, RZ ;  /* 0x000000ffff0b6224 */ /* 0x000fe200078e00ff */
[----:B--2---:R-:W-:Y:S01]  /*09d0*/  @!UP0 ULEA UR8, UR46, UR6, 0x18 ;  /* 0x000000062e088291 */ /* 0x004fe2000f8ec03f */
[----:B------:R-:W-:Y:S01]  /*09e0*/  @!P6 IMAD.MOV.U32 R10, RZ, RZ, R6 ;  /* 0x000000ffff0ae224 */ /* 0x000fe200078e0006 */
[----:B------:R-:W-:Y:S01]  /*09f0*/  VOTEU.ALL UP0, P1 ;  /* 0x00000000003f7886 */ /* 0x000fe20000800000 */
[----:B------:R-:W-:Y:S01]  /*0a00*/  ULDC UR6, c[0x0][0xc] ;  /* 0x0000030000067ab9 */ /* 0x000fe20000000800 */
[----:B------:R-:W-:Y:S01]  /*0a10*/  ULDC UR7, c[0x0][0x10] ;  /* 0x0000040000077ab9 */ /* 0x000fe20000000800 */
[----:B------:R-:W-:Y:S01]  /*0a20*/  @P6 IMAD.IADD R17, R17, 0x1, R11 ;  /* 0x0000000111116824 */ /* 0x000fe200078e020b */
[----:B------:R-:W-:Y:S01]  /*0a30*/  ISETP.EQ.AND P1, PT, R0, 0x2, !P4 ;  /* 0x000000020000780c */ /* 0x000fe20006722270 */
[----:B------:R-:W-:-:S02]  /*0a40*/  VIADD R11, R9, 0xffffffff ;  /* 0xffffffff090b7836 */ /* 0x000fc40000000000 */
[----:B------:R-:W-:Y:S01]  /*0a50*/  IMAD.MOV.U32 R9, RZ, RZ, RZ ;  /* 0x000000ffff097224 */ /* 0x000fe200078e00ff */
[----:B------:R-:W-:Y:S01]  /*0a60*/  SEL R19, RZ, 0x1, !P1 ;  /* 0x00000001ff137807 */ /* 0x000fe20004800000 */
[----:B------:R-:W1:Y:S02]  /*0a70*/  FENCE.VIEW.ASYNC.S ;  /* 0x00000000000073c6 */ /* 0x000e640000000000 */
[----:B-1----:R-:W1:Y:S01]  /*0a80*/  @!UP0 SYNCS.EXCH.64 URZ, [UR8+0xb0], UR4 ;  /* 0x0000b004083f85b2 */ /* 0x002e620008000100 */
[----:B----4-:R-:W-:Y:S01]  /*0a90*/  @!P6 IMAD.WIDE.U32 R6, R7, R10, R8 ;  /* 0x0000000a0706e225 */ /* 0x010fe200078e0008 */
[----:B------:R-:W-:-:S03]  /*0aa0*/  ISETP.GE.U32.AND P5, PT, R11, 0x2, PT ;  /* 0x000000020b00780c */ /* 0x000fc60003fa6070 */
[----:B------:R-:W-:Y:S01]  /*0ab0*/  @!P6 IMAD.MOV.U32 R16, RZ, RZ, R6 ;  /* 0x000000ffff10e224 */ /* 0x000fe200078e0006 */
[----:B------:R-:W-:Y:S01]  /*0ac0*/  SEL R19, R19, 0x2, P5 ;  /* 0x0000000213137807 */ /* 0x000fe20002800000 */
[----:B------:R-:W-:Y:S01]  /*0ad0*/  @!P6 IMAD.MOV.U32 R17, RZ, RZ, R7 ;  /* 0x000000ffff11e224 */ /* 0x000fe200078e0007 */
[----:B------:R-:W-:Y:S01]  /*0ae0*/  SEL R22, R22, 0x2, P5 ;  /* 0x0000000216167807 */ /* 0x000fe20002800000 */
[----:B------:R2:W1:Y:S01]  /*0af0*/  @!UP1 SYNCS.EXCH.64 URZ, [UR8+0xb8], UR4 ;  /* 0x0000b804083f95b2 */ /* 0x0004620008000100 */
[----:B------:R-:W-:Y:S01]  /*0b00*/  NOP ;  /* 0x0000000000007918 */ /* 0x000fe20000000000 */
[----:B--2---:R-:W-:-:S03]  /*0b10*/  UIMAD.WIDE.U32 UR4, UR6, UR7, URZ ;  /* 0x00000007060472a5 */ /* 0x004fc6000f8e003f */
[----:B------:R-:W-:Y:S02]  /*0b20*/  ULDC UR6, c[0x0][0x14] ;  /* 0x0000050000067ab9 */ /* 0x000fe40000000800 */
[----:B------:R-:W-:Y:S02]  /*0b30*/  UIMAD.WIDE.U32 UR52, UR4, UR6, URZ ;  /* 0x00000006043472a5 */ /* 0x000fe4000f8e003f */
[----:B------:R-:W-:-:S04]  /*0b40*/  UIMAD UR45, UR5, UR6, URZ ;  /* 0x00000006052d72a4 */ /* 0x000fc8000f8e023f */
[----:B------:R-:W-:Y:S01]  /*0b50*/  UIADD3 UR45, UR53, UR45, URZ ;  /* 0x0000002d352d7290 */ /* 0x000fe2000fffe03f */
[----:B-1----:R-:W-:Y:S06]  /*0b60*/  BAR.SYNC.DEFER_BLOCKING 0x0 ;  /* 0x0000000000007b1d */ /* 0x002fec0000010000 */
[----:B------:R-:W-:Y:S05]  /*0b70*/  @!P4 BRA `(.L_x_9) ;  /* 0x00000034009cc947 */ /* 0x000fea0003800000 */
[----:B------:R-:W-:-:S13]  /*0b80*/  ISETP.GT.U32.AND P0, PT, R11, 0x1, PT ;  /* 0x000000010b00780c */ /* 0x000fda0003f04070 */
[----:B------:R-:W-:Y:S05]  /*0b90*/  @P0 BRA `(.L_x_10) ;  /* 0x0000005c00e40947 */ /* 0x000fea0003800000 */
[----:B------:R-:W-:Y:S01]  /*0ba0*/  ULDC.64 UR4, c[0x0][0x8f8] ;  /* 0x00023e0000047ab9 */ /* 0x000fe20000000a00 */
[----:B------:R-:W-:Y:S01]  /*0bb0*/  UMOV UR43, 0xffffffff ;  /* 0xffffffff002b7882 */ /* 0x000fe20000000000 */
[----:B------:R-:W-:Y:S01]  /*0bc0*/  ISETP.GE.U32.AND P0, PT, R16, UR4, PT ;  /* 0x0000000410007c0c */ /* 0x000fe2000bf06070 */
[----:B------:R-:W-:Y:S01]  /*0bd0*/  IMAD.MOV.U32 R23, RZ, RZ, -0x1 ;  /* 0xffffffffff177424 */ /* 0x000fe200078e00ff */
[----:B------:R-:W-:Y:S01]  /*0be0*/  PRMT R56, RZ, 0x7610, R56 ;  /* 0x00007610ff387816 */ /* 0x000fe20000000038 */
[----:B------:R-:W-:Y:S01]  /*0bf0*/  IMAD.MOV.U32 R60, RZ, RZ, -0x1 ;  /* 0xffffffffff3c7424 */ /* 0x000fe200078e00ff */
[----:B------:R-:W-:Y:S02]  /*0c00*/  ISETP.GE.U32.AND.EX P0, PT, R17, UR5, PT, P0 ;  /* 0x0000000511007c0c */ /* 0x000fe4000bf06100 */
[----:B------:R-:W-:-:S11]  /*0c10*/  PRMT R0, RZ, 0x7610, R0 ;  /* 0x00007610ff007816 */ /* 0x000fd60000000000 */
[----:B------:R-:W-:Y:S05]  /*0c20*/  @P0 BRA `(.L_x_11) ;  /* 0x0000000400580947 */ /* 0x000fea0003800000 */
[----:B------:R-:W1:Y:S01]  /*0c30*/  LDC.64 R14, c[0x0][0x8d0] ;  /* 0x00023400ff0e7b82 */ /* 0x000e620000000a00 */
[----:B------:R-:W-:Y:S02]  /*0c40*/  IMAD.MOV.U32 R4, RZ, RZ, R16 ;  /* 0x000000ffff047224 */ /* 0x000fe400078e0010 */
[----:B------:R-:W-:-:S05]  /*0c50*/  IMAD.MOV.U32 R5, RZ, RZ, R17 ;  /* 0x000000ffff057224 */ /* 0x000fca00078e0011 */
[----:B------:R-:W2:Y:S08]  /*0c60*/  LDC R0, c[0x0][0x8d8] ;  /* 0x00023600ff007b82 */ /* 0x000eb00000000800 */
[----:B------:R-:W3:Y:S01]  /*0c70*/  LDC.64 R20, c[0x0][0x8c8] ;  /* 0x00023200ff147b82 */ /* 0x000ee20000000a00 */
[----:B-1----:R-:W-:-:S04]  /*0c80*/  ISETP.NE.U32.AND P0, PT, R14, RZ, PT ;  /* 0x000000ff0e00720c */ /* 0x002fc80003f05070 */
[----:B------:R-:W-:-:S13]  /*0c90*/  ISETP.NE.AND.EX P0, PT, R15, RZ, PT, P0 ;  /* 0x000000ff0f00720c */ /* 0x000fda0003f05300 */
[----:B--23--:R-:W-:Y:S05]  /*0ca0*/  @!P0 BRA `(.L_x_12) ;  /* 0x0000000000288947 */ /* 0x00cfea0003800000 */
[----:B------:R-:W1:Y:S02]  /*0cb0*/  LDC R3, c[0x0][0x8dc] ;  /* 0x00023700ff037b82 */ /* 0x000e640000000800 */
[----:B-1----:R-:W-:-:S05]  /*0cc0*/  IADD3 R3, P0, R16, R3, RZ ;  /* 0x0000000310037210 */ /* 0x002fca0007f1e0ff */
[----:B------:R-:W-:-:S04]  /*0cd0*/  IMAD.X R11, RZ, RZ, R17, P0 ;  /* 0x000000ffff0b7224 */ /* 0x000fc800000e0611 */
[----:B------:R-:W-:-:S04]  /*0ce0*/  IMAD.WIDE.U32 R4, R11, R14, RZ ;  /* 0x0000000e0b047225 */ /* 0x000fc800078e00ff */
[----:B------:R-:W-:-:S04]  /*0cf0*/  IMAD.WIDE.U32 R6, P0, R3, R15, R4 ;  /* 0x0000000f03067225 */ /* 0x000fc80007800004 */
[----:B------:R-:W-:-:S04]  /*0d00*/  IMAD.WIDE.U32 R4, R3, R14, RZ ;  /* 0x0000000e03047225 */ /* 0x000fc800078e00ff */
[----:B------:R-:W-:Y:S01]  /*0d10*/  IMAD.X R13, RZ, RZ, RZ, P0 ;  /* 0x000000ffff0d7224 */ /* 0x000fe200000e06ff */
[----:B------:R-:W-:Y:S01]  /*0d20*/  IADD3 RZ, P0, R5, R6, RZ ;  /* 0x0000000605ff7210 */ /* 0x000fe20007f1e0ff */
[----:B------:R-:W-:-:S04]  /*0d30*/  IMAD.MOV.U32 R12, RZ, RZ, R7 ;  /* 0x000000ffff0c7224 */ /* 0x000fc800078e0007 */
[----:B------:R-:W-:-:S08]  /*0d40*/  IMAD.WIDE.U32.X R4, R11, R15, R12, P0 ;  /* 0x0000000f0b047225 */ /* 0x000fd000000e040c */
.L_x_12:
[-CC-:B------:R-:W-:Y:S01]  /*0d50*/  SHF.R.U64 R27, R4, R0.reuse, R5.reuse ;  /* 0x00000000041b7219 */ /* 0x180fe20000001205 */
[----:B------:R-:W1:Y:S01]  /*0d60*/  LDC.64 R24, c[0x0][0x8e8] ;  /* 0x00023a00ff187b82 */ /* 0x000e620000000a00 */
[----:B------:R-:W-:Y:S01]  /*0d70*/  SHF.R.U32.HI R0, RZ, R0, R5 ;  /* 0x00000000ff007219 */ /* 0x000fe20000011605 */
[----:B------:R-:W-:Y:S01]  /*0d80*/  ULDC UR4, c[0x0][0x150] ;  /* 0x0000540000047ab9 */ /* 0x000fe20000000800 */
[----:B------:R-:W-:-:S05]  /*0d90*/  IADD3 R3, P0, RZ, -R27, RZ ;  /* 0x8000001bff037210 */ /* 0x000fca0007f1e0ff */
[----:B------:R-:W-:Y:S01]  /*0da0*/  IMAD.X R5, RZ, RZ, ~R0, P0 ;  /* 0x000000ffff057224 */ /* 0x000fe200000e0e00 */
[----:B------:R-:W2:Y:S03]  /*0db0*/  LDC R6, c[0x0][0x8c0] ;  /* 0x00023000ff067b82 */ /* 0x000ea60000000800 */
[-C--:B------:R-:W-:Y:S02]  /*0dc0*/  IMAD R0, R5, R20.reuse, RZ ;  /* 0x0000001405007224 */ /* 0x080fe400078e02ff */
[----:B------:R-:W-:-:S03]  /*0dd0*/  IMAD.WIDE.U32 R4, R3, R20, R16 ;  /* 0x0000001403047225 */ /* 0x000fc600078e0010 */
[----:B------:R-:W3:Y:S01]  /*0de0*/  LDC R14, c[0x0][0x8b0] ;  /* 0x00022c00ff0e7b82 */ /* 0x000ee20000000800 */
[----:B------:R-:W-:Y:S01]  /*0df0*/  IMAD R3, R3, R21, R0 ;  /* 0x0000001503037224 */ /* 0x000fe200078e0200 */
[----:B------:R-:W-:-:S03]  /*0e00*/  I2FP.F32.U32 R0, R8 ;  /* 0x0000000800007245 */ /* 0x000fc60000201000 */
[----:B------:R-:W-:Y:S02]  /*0e10*/  IMAD.IADD R5, R5, 0x1, R3 ;  /* 0x0000000105057824 */ /* 0x000fe400078e0203 */
[----:B------:R-:W-:Y:S01]  /*0e20*/  FMUL R0, R0, UR4 ;  /* 0x0000000400007c20 */ /* 0x000fe20008400000 */
[----:B------:R-:W4:Y:S01]  /*0e30*/  LDC R3, c[0x0][0x144] ;  /* 0x00005100ff037b82 */ /* 0x000f220000000800 */
[----:B-1----:R-:W-:Y:S01]  /*0e40*/  ISETP.NE.U32.AND P0, PT, R24, RZ, PT ;  /* 0x000000ff1800720c */ /* 0x002fe20003f05070 */
[----:B------:R-:W-:-:S03]  /*0e50*/  ULDC UR4, c[0x0][0x154] ;  /* 0x0000550000047ab9 */ /* 0x000fc60000000800 */
[----:B------:R-:W1:Y:S01]  /*0e60*/  F2I.U32.TRUNC.NTZ R0, R0 ;  /* 0x0000000000007305 */ /* 0x000e62000020f000 */
[----:B------:R-:W-:Y:S02]  /*0e70*/  ISETP.NE.AND.EX P0, PT, R25, RZ, PT, P0 ;  /* 0x000000ff1900720c */ /* 0x000fe40003f05300 */
[----:B------:R-:W4:Y:S01]  /*0e80*/  LDC R13, c[0x0][0x148] ;  /* 0x00005200ff0d7b82 */ /* 0x000f220000000800 */
[-CC-:B--2---:R-:W-:Y:S02]  /*0e90*/  SHF.R.U64 R12, R4, R6.reuse, R5.reuse ;  /* 0x00000006040c7219 */ /* 0x184fe40000001205 */
[----:B------:R-:W-:Y:S01]  /*0ea0*/  SHF.R.U32.HI R5, RZ, R6, R5 ;  /* 0x00000006ff057219 */ /* 0x000fe20000011605 */
[----:B------:R-:W-:Y:S01]  /*0eb0*/  IMAD.MOV.U32 R6, RZ, RZ, -0x1 ;  /* 0xffffffffff067424 */ /* 0x000fe200078e00ff */
[----:B------:R-:W-:-:S03]  /*0ec0*/  I2FP.F32.U32 R4, R10 ;  /* 0x0000000a00047245 */ /* 0x000fc60000201000 */
[----:B------:R-:W2:Y:S01]  /*0ed0*/  LDC R20, c[0x0][0x8a8] ;  /* 0x00022a00ff147b82 */ /* 0x000ea20000000800 */
[-CC-:B---3--:R-:W-:Y:S01]  /*0ee0*/  SHF.R.U64 R28, R12, R14.reuse, R5.reuse ;  /* 0x0000000e0c1c7219 */ /* 0x188fe20000001205 */
[----:B------:R-:W-:Y:S01]  /*0ef0*/  FMUL R4, R4, UR4 ;  /* 0x0000000404047c20 */ /* 0x000fe20008400000 */
[----:B------:R-:W-:Y:S01]  /*0f00*/  SHF.R.U32.HI R5, RZ, R14, R5 ;  /* 0x0000000eff057219 */ /* 0x000fe20000011605 */
[----:B-1----:R-:W-:Y:S01]  /*0f10*/  IMAD.MOV R0, RZ, RZ, -R0 ;  /* 0x000000ffff007224 */ /* 0x002fe200078e0a00 */
[----:B------:R-:W-:Y:S01]  /*0f20*/  ULDC UR4, c[0x0][0x900] ;  /* 0x0002400000047ab9 */ /* 0x000fe20000000800 */
[----:B------:R1:W3:Y:S01]  /*0f30*/  F2I.U32.TRUNC.NTZ R11, R4 ;  /* 0x00000004000b7305 */ /* 0x0002e2000020f000 */
[--C-:B------:R-:W-:Y:S01]  /*0f40*/  SHF.R.U64 R14, R28, UR4, R5.reuse ;  /* 0x000000041c0e7c19 */ /* 0x100fe20008001205 */
[----:B------:R-:W2:Y:S01]  /*0f50*/  LDC R21, c[0x0][0x8f0] ;  /* 0x00023c00ff157b82 */ /* 0x000ea20000000800 */
[----:B----4-:R-:W-:Y:S01]  /*0f60*/  IMAD R0, R3, R0, R8 ;  /* 0x0000000003007224 */ /* 0x010fe200078e0208 */
[----:B------:R-:W-:-:S02]  /*0f70*/  SHF.R.U32.HI R5, RZ, UR4, R5 ;  /* 0x00000004ff057c19 */ /* 0x000fc40008011605 */
[----:B------:R-:W-:Y:S01]  /*0f80*/  SHF.L.U32 R3, R6, UR4, RZ ;  /* 0x0000000406037c19 */ /* 0x000fe200080006ff */
[----:B-1----:R-:W-:-:S03]  /*0f90*/  IMAD.MOV.U32 R4, RZ, RZ, R14 ;  /* 0x000000ffff047224 */ /* 0x002fc600078e000e */
[----:B------:R-:W1:Y:S08]  /*0fa0*/  LDC R23, c[0x0][0x8e0] ;  /* 0x00023800ff177b82 */ /* 0x000e700000000800 */
[----:B------:R-:W4:Y:S01]  /*0fb0*/  LDC R26, c[0x0][0x8b8] ;  /* 0x00022e00ff1a7b82 */ /* 0x000f220000000800 */
[----:B---3--:R-:W-:Y:S05]  /*0fc0*/  @!P0 BRA `(.L_x_13) ;  /* 0x0000000000288947 */ /* 0x008fea0003800000 */
[----:B------:R-:W3:Y:S02]  /*0fd0*/  LDC R9, c[0x0][0x8f4] ;  /* 0x00023d00ff097b82 */ /* 0x000ee40000000800 */
[----:B---3--:R-:W-:-:S05]  /*0fe0*/  IADD3 R9, P0, R14, R9, RZ ;  /* 0x000000090e097210 */ /* 0x008fca0007f1e0ff */
        /* <DEDUP_REMOVED lines=8> */
.L_x_13:
[----:B------:R-:W-:Y:S01]  /*1070*/  LOP3.LUT R3, RZ, R3, RZ, 0x33, !PT ;  /* 0x00000003ff037212 */ /* 0x000fe200078e33ff */
[----:B------:R-:W-:Y:S01]  /*1080*/  USHF.L.U32 UR4, UR44, UR4, URZ ;  /* 0x000000042c047299 */ /* 0x000fe2000800063f */
[----:B--2---:R-:W-:Y:S01]  /*1090*/  SHF.R.U64 R4, R4, R21, R5 ;  /* 0x0000001504047219 */ /* 0x004fe20000001205 */
[----:B------:R-:W-:Y:S01]  /*10a0*/  VIADD R5, R20, 0xffffffff ;  /* 0xffffffff14057836 */ /* 0x000fe20000000000 */
[----:B------:R-:W-:Y:S01]  /*10b0*/  LOP3.LUT R3, R28, R3, RZ, 0xc0, !PT ;  /* 0x000000031c037212 */ /* 0x000fe200078ec0ff */
[----:B------:R-:W-:Y:S01]  /*10c0*/  IMAD.MOV R11, RZ, RZ, -R11 ;  /* 0x000000ffff0b7224 */ /* 0x000fe200078e0a0b */
[----:B------:R-:W-:Y:S01]  /*10d0*/  R2UR UR43, R27 ;  /* 0x000000001b2b72ca */ /* 0x000fe200000e0000 */
[----:B------:R-:W-:Y:S01]  /*10e0*/  IMAD.MOV R6, RZ, RZ, -R4 ;  /* 0x000000ffff067224 */ /* 0x000fe200078e0a04 */
[----:B------:R-:W-:Y:S01]  /*10f0*/  LOP3.LUT R5, R12, R5, RZ, 0xc0, !PT ;  /* 0x000000050c057212 */ /* 0x000fe200078ec0ff */
[----:B------:R-:W-:Y:S02]  /*1100*/  IMAD R7, R4, UR4, R3 ;  /* 0x0000000404077c24 */ /* 0x000fe4000f8e0203 */
[----:B------:R-:W-:-:S02]  /*1110*/  @P6 IMAD R0, R13, R11, R10 ;  /* 0x0000000b0d006224 */ /* 0x000fc400078e020a */
[----:B-1----:R-:W-:Y:S02]  /*1120*/  IMAD R3, R6, R23, R14 ;  /* 0x0000001706037224 */ /* 0x002fe400078e020e */
[----:B----4-:R-:W-:Y:S02]  /*1130*/  IMAD R0, R7, R26, R0 ;  /* 0x0000001a07007224 */ /* 0x010fe400078e0200 */
[----:B------:R-:W-:Y:S02]  /*1140*/  IMAD R3, R3, R20, R5 ;  /* 0x0000001403037224 */ /* 0x000fe400078e0205 */
[----:B------:R-:W-:-:S03]  /*1150*/  IMAD.MOV.U32 R4, RZ, RZ, 0x1 ;  /* 0x00000001ff047424 */ /* 0x000fc600078e00ff */
[----:B------:R-:W-:Y:S02]  /*1160*/  SEL R60, R3, R0, !P6 ;  /* 0x00000000033c7207 */ /* 0x000fe40007000000 */
[----:B------:R-:W-:Y:S02]  /*1170*/  SEL R23, R0, R3, !P6 ;  /* 0x0000000300177207 */ /* 0x000fe40007000000 */
[----:B------:R-:W-:-:S07]  /*1180*/  PRMT R0, R4, 0x7610, R0 ;  /* 0x0000761004007816 */ /* 0x000fce0000000000 */
.L_x_11:
[----:B------:R-:W-:-:S08]  /*1190*/  NOP ;  /* 0x0000000000007918 */ /* 0x000fd00000000000 */
[----:B------:R-:W1:Y:S02]  /*11a0*/  USETMAXREG.TRY_ALLOC.CTAPOOL UP0, 0xe8 ;  /* 0x000000e8000079c8 */ /* 0x000e640008000600 */
[----:B-1----:R-:W-:-:S13]  /*11b0*/  PLOP3.LUT P0, PT, PT, PT, UP0, 0x80, 0x0 ;  /* 0x000000000000781c */ /* 0x002fda0003f0f008 */
[----:B------:R-:W-:Y:S05]  /*11c0*/  @!P0 BRA `(.L_x_11) ;  /* 0xfffffffc00f08947 */ /* 0x000fea000383ffff */
[----:B------:R-:W-:Y:S02]  /*11d0*/  ULDC.64 UR4, c[0x0][0x590] ;  /* 0x0001640000047ab9 */ /* 0x000fe40000000a00 */
[----:B------:R-:W-:Y:S02]  /*11e0*/  IMAD.U32 R66, RZ, RZ, UR4 ;  /* 0x00000004ff427e24 */ /* 0x000fe4000f8e00ff */
[----:B------:R-:W-:-:S03]  /*11f0*/  IMAD.U32 R67, RZ, RZ, UR5 ;  /* 0x00000005ff437e24 */ /* 0x000fc6000f8e00ff */
[----:B------:R-:W-:-:S04]  /*1200*/  ISETP.NE.U32.AND P1, PT, R66, RZ, PT ;  /* 0x000000ff4200720c */ /* 0x000fc80003f25070 */
[----:B------:R-:W-:-:S13]  /*1210*/  ISETP.NE.AND.EX P0, PT, R67, RZ, PT, P1 ;  /* 0x000000ff4300720c */ /* 0x000fda0003f05310 */
[----:B------:R-:W-:Y:S05]  /*1220*/  @P0 BRA `(.L_x_14) ;  /* 0x00000000002c0947 */ /* 0x000fea0003800000 */
[----:B------:R-:W-:Y:S02]  /*1230*/  ULDC.64 UR4, c[0x0][0x588] ;  /* 0x0001620000047ab9 */ /* 0x000fe40000000a00 */
[----:B------:R-:W-:-:S04]  /*1240*/  ISETP.NE.U32.AND P0, PT, RZ, UR4, PT ;  /* 0x00000004ff007c0c */ /* 0x000fc8000bf05070 */
[----:B------:R-:W-:-:S13]  /*1250*/  ISETP.NE.AND.EX P0, PT, RZ, UR5, PT, P0 ;  /* 0x00000005ff007c0c */ /* 0x000fda000bf05300 */
[----:B------:R-:W-:Y:S05]  /*1260*/  @!P0 BRA `(.L_x_15) ;  /* 0x0000000000108947 */ /* 0x000fea0003800000 */
[----:B------:R-:W1:Y:S02]  /*1270*/  LDC.64 R4, c[0x0][0x588] ;  /* 0x00016200ff047b82 */ /* 0x000e640000000a00 */
[----:B-1----:R1:W5:Y:S01]  /*1280*/  LDG.E R57, desc[UR54][R4.64] ;  /* 0x0000003604397981 */ /* 0x002362000c1e1900 */
[----:B------:R-:W-:Y:S01]  /*1290*/  IMAD.MOV.U32 R56, RZ, RZ, 0x1 ;  /* 0x00000001ff387424 */ /* 0x000fe200078e00ff */
[----:B------:R-:W-:Y:S06]  /*12a0*/  BRA `(.L_x_14) ;  /* 0x00000000000c7947 */ /* 0x000fec0003800000 */
.L_x_15:
[----:B------:R-:W-:Y:S01]  /*12b0*/  ULDC UR4, c[0x0][0x580] ;  /* 0x0001600000047ab9 */ /* 0x000fe20000000800 */
[----:B------:R-:W-:Y:S02]  /*12c0*/  IMAD.MOV.U32 R56, RZ, RZ, 0x1 ;  /* 0x00000001ff387424 */ /* 0x000fe400078e00ff */
[----:B------:R-:W-:-:S07]  /*12d0*/  IMAD.U32 R57, RZ, RZ, UR4 ;  /* 0x00000004ff397e24 */ /* 0x000fce000f8e00ff */
.L_x_14:
[----:B------:R-:W-:Y:S02]  /*12e0*/  ULDC.64 UR4, c[0x0][0x5b0] ;  /* 0x00016c0000047ab9 */ /* 0x000fe40000000a00 */
[----:B------:R-:W-:-:S04]  /*12f0*/  ISETP.NE.U32.AND P0, PT, RZ, UR4, PT ;  /* 0x00000004ff007c0c */ /* 0x000fc8000bf05070 */
[----:B------:R-:W-:-:S13]  /*1300*/  ISETP.NE.AND.EX P0, PT, RZ, UR5, PT, P0 ;  /* 0x00000005ff007c0c */ /* 0x000fda000bf05300 */
[----:B------:R-:W-:Y:S05]  /*1310*/  @P0 BRA `(.L_x_16) ;  /* 0x0000000000240947 */ /* 0x000fea0003800000 */
[----:B------:R-:W-:Y:S02]  /*1320*/  ULDC.64 UR4, c[0x0][0x5a8] ;  /* 0x00016a0000047ab9 */ /* 0x000fe40000000a00 */
[----:B------:R-:W-:-:S04]  /*1330*/  ISETP.NE.U32.AND P0, PT, RZ, UR4, PT ;  /* 0x00000004ff007c0c */ /* 0x000fc8000bf05070 */
[----:B------:R-:W-:-:S13]  /*1340*/  ISETP.NE.AND.EX P0, PT, RZ, UR5, PT, P0 ;  /* 0x00000005ff007c0c */ /* 0x000fda000bf05300 */
[----:B------:R-:W-:Y:S05]  /*1350*/  @!P0 BRA `(.L_x_17) ;  /* 0x00000000000c8947 */ /* 0x000fea0003800000 */
[----:B------:R-:W2:Y:S02]  /*1360*/  LDC.64 R58, c[0x0][0x5a8] ;  /* 0x00016a00ff3a7b82 */ /* 0x000ea40000000a00 */
[----:B--2---:R2:W5:Y:S01]  /*1370*/  LDG.E R58, desc[UR54][R58.64] ;  /* 0x000000363a3a7981 */ /* 0x004562000c1e1900 */
[----:B------:R-:W-:Y:S05]  /*1380*/  BRA `(.L_x_16) ;  /* 0x0000000000087947 */ /* 0x000fea0003800000 */
.L_x_17:
[----:B------:R-:W-:Y:S02]  /*1390*/  ULDC UR4, c[0x0][0x5a0] ;  /* 0x0001680000047ab9 */ /* 0x000fe40000000800 */
[----:B------:R-:W-:-:S07]  /*13a0*/  IMAD.U32 R58, RZ, RZ, UR4 ;  /* 0x00000004ff3a7e24 */ /* 0x000fce000f8e00ff */
.L_x_16:
[----:B------:R-:W-:Y:S01]  /*13b0*/  LOP3.LUT P2, RZ, R0, 0xff, RZ, 0xc0, !PT ;  /* 0x000000ff00ff7812 */ /* 0x000fe2000784c0ff */
[----:B------:R-:W-:Y:S01]  /*13c0*/  UMOV UR36, URZ ;  /* 0x0000003f00247c82 */ /* 0x000fe20008000000 */
[----:B------:R-:W-:-:S11]  /*13d0*/  PLOP3.LUT P0, PT, PT, PT, PT, 0x80, 0x0 ;  /* 0x000000000000781c */ /* 0x000fd60003f0f070 */
[----:B------:R-:W-:Y:S05]  /*13e0*/  @!P2 BRA `(.L_x_18) ;  /* 0x0000002800e8a947 */ /* 0x000fea0003800000 */
[----:B------:R-:W-:Y:S01]  /*13f0*/  ULDC UR4, c[0x0][0x28c] ;  /* 0x0000a30000047ab9 */ /* 0x000fe20000000800 */
[----:B------:R-:W-:Y:S01]  /*1400*/  LOP3.LUT R64, R22, 0x1, RZ, 0xfc, !PT ;  /* 0x0000000116407812 */ /* 0x000fe200078efcff */
[----:B------:R-:W-:Y:S01]  /*1410*/  UIADD3 UR4, UR4, 0x3f, URZ ;  /* 0x0000003f04047890 */ /* 0x000fe2000fffe03f */
[----:B------:R-:W-:Y:S01]  /*1420*/  LOP3.LUT R65, R19, 0x1, RZ, 0xfc, !PT ;  /* 0x0000000113417812 */ /* 0x000fe200078efcff */
[----:B------:R-:W-:Y:S01]  /*1430*/  ULDC.64 UR56, c[0x0][0x198] ;  /* 0x0000660000387ab9 */ /* 0x000fe20000000a00 */
[----:B------:R-:W-:Y:S01]  /*1440*/  UMOV UR48, 0x1 ;  /* 0x0000000100307882 */ /* 0x000fe20000000000 */
[----:B------:R-:W-:Y:S01]  /*1450*/  USHF.R.S32.HI UR5, URZ, 0x1f, UR4 ;  /* 0x0000001f3f057899 */ /* 0x000fe20008011404 */
[----:B------:R-:W-:Y:S01]  /*1460*/  UMOV UR37, URZ ;  /* 0x0000003f00257c82 */ /* 0x000fe20008000000 */
[----:B------:R-:W-:Y:S02]  /*1470*/  UMOV UR38, URZ ;  /* 0x0000003f00267c82 */ /* 0x000fe40008000000 */
[----:B------:R-:W-:Y:S01]  /*1480*/  ULEA.HI UR5, UR5, UR4, URZ, 0x6 ;  /* 0x0000000405057291 */ /* 0x000fe2000f8f303f */
[----:B------:R-:W-:Y:S01]  /*1490*/  UMOV UR39, URZ ;  /* 0x0000003f00277c82 */ /* 0x000fe20008000000 */
[----:B------:R-:W-:-:S02]  /*14a0*/  UMOV UR36, URZ ;  /* 0x0000003f00247c82 */ /* 0x000fc40008000000 */
[----:B------:R-:W-:Y:S01]  /*14b0*/  USHF.R.S32.HI UR49, URZ, 0x6, UR5 ;  /* 0x000000063f317899 */ /* 0x000fe20008011405 */
[----:B------:R-:W-:-:S11]  /*14c0*/  UMOV UR47, URZ ;  /* 0x0000003f002f7c82 */ /* 0x000fd60008000000 */
.L_x_73:
[----:B------:R-:W-:Y:S01]  /*14d0*/  LOP3.LUT R0, R18, 0x80, RZ, 0xc0, !PT ;  /* 0x0000008012007812 */ /* 0x000fe200078ec0ff */
[----:B------:R-:W3:Y:S01]  /*14e0*/  S2UR UR50, SR_CgaCtaId ;  /* 0x00000000003279c3 */ /* 0x000ee20000008800 */
[----:B------:R-:W-:Y:S02]  /*14f0*/  UMOV UR51, 0x400 ;  /* 0x0000040000337882 */ /* 0x000fe40000000000 */
[----:B------:R-:W-:-:S06]  /*1500*/  SHF.R.U32.HI R0, RZ, 0x7, R0 ;  /* 0x00000007ff007819 */ /* 0x000fcc0000011600 */
[----:B------:R-:W4:Y:S01]  /*1510*/  SHFL.IDX PT, R0, R0, RZ, 0x1f ;  /* 0x00001fff00007589 */ /* 0x000f2200000e0000 */
[----:B---3--:R-:W-:Y:S01]  /*1520*/  ULEA UR51, UR50, UR51, 0x18 ;  /* 0x0000003332337291 */ /* 0x008fe2000f8ec03f */
[----:B----4-:R-:W-:-:S13]  /*1530*/  R2UR UR4, R0 ;  /* 0x00000000000472ca */ /* 0x010fda00000e0000 */
[----:B------:R-:W-:-:S04]  /*1540*/  ULEA.HI UR5, UR4, UR4, URZ, 0x1 ;  /* 0x0000000404057291 */ /* 0x000fc8000f8f083f */
[----:B------:R-:W-:-:S04]  /*1550*/  ULOP3.LUT UR5, UR5, 0x7fffe, URZ, 0xc0, !UPT ;  /* 0x0007fffe05057892 */ /* 0x000fc8000f8ec03f */
[----:B------:R-:W-:-:S03]  /*1560*/  UIADD3 UR5, UR4, -UR5, URZ ;  /* 0x8000000504057290 */ /* 0x000fc6000fffe03f */
[----:B------:R-:W-:Y:S01]  /*1570*/  ULDC UR4, c[0x0][0x28c] ;  /* 0x0000a30000047ab9 */ /* 0x000fe20000000800 */
[----:B------:R-:W-:Y:S01]  /*1580*/  ULEA UR5, UR5, UR51, 0xd ;  /* 0x0000003305057291 */ /* 0x000fe2000f8e683f */
[----:B------:R-:W-:-:S03]  /*1590*/  ISETP.LT.AND P0, PT, RZ, UR4, PT ;  /* 0x00000004ff007c0c */ /* 0x000fc6000bf01270 */
[----:B------:R-:W-:-:S04]  /*15a0*/  UIADD3 UR5, UR5, 0x6400, URZ ;  /* 0x0000640005057890 */ /* 0x000fc8000fffe03f */
[----:B------:R-:W-:-:S04]  /*15b0*/  USHF.R.U32.HI UR5, URZ, 0x4, UR5 ;  /* 0x000000043f057899 */ /* 0x000fc80008011605 */
[----:B------:R-:W-:Y:S02]  /*15c0*/  ULOP3.LUT UR40, UR5, 0x3fff, URZ, 0xc0, !UPT ;  /* 0x00003fff05287892 */ /* 0x000fe4000f8ec03f */
[----:B-1----:R-:W-:Y:S10]  /*15d0*/  @P0 BRA `(.L_x_19) ;  /* 0x0000000000400947 */ /* 0x002ff40003800000 */
[----:B------:R-:W-:Y:S01]  /*15e0*/  MOV R0, 0x0 ;  /* 0x0000000000007802 */ /* 0x000fe20000000f00 */
[----:B------:R-:W-:Y:S01]  /*15f0*/  ULDC.64 UR4, c[0x4][0x70] ;  /* 0x01001c0000047ab9 */ /* 0x000fe20000000a00 */
[----:B------:R-:W-:Y:S01]  /*1600*/  ULDC.64 UR6, c[0x4][0x8] ;  /* 0x0100020000067ab9 */ /* 0x000fe20000000a00 */
[----:B-1----:R-:W-:Y:S01]  /*1610*/  IMAD.U32 R4, RZ, RZ, UR4 ;  /* 0x00000004ff047e24 */ /* 0x002fe2000f8e00ff */
[----:B------:R1:W3:Y:S01]  /*1620*/  LDC.64 R14, c[0x4][R0] ;  /* 0x01000000000e7b82 */ /* 0x0002e20000000a00 */
[----:B------:R-:W-:Y:S01]  /*1630*/  IMAD.U32 R5, RZ, RZ, UR5 ;  /* 0x00000005ff057e24 */ /* 0x000fe2000f8e00ff */
[----:B------:R-:W-:Y:S01]  /*1640*/  ULDC.64 UR4, c[0x4][0x78] ;  /* 0x01001e0000047ab9 */ /* 0x000fe20000000a00 */
[----:B------:R-:W-:Y:S02]  /*1650*/  IMAD.U32 R10, RZ, RZ, UR6 ;  /* 0x00000006ff0a7e24 */ /* 0x000fe4000f8e00ff */
[----:B------:R-:W-:Y:S02]  /*1660*/  IMAD.U32 R6, RZ, RZ, UR4 ;  /* 0x00000004ff067e24 */ /* 0x000fe4000f8e00ff */
[----:B------:R-:W-:-:S02]  /*1670*/  IMAD.U32 R7, RZ, RZ, UR5 ;  /* 0x00000005ff077e24 */ /* 0x000fc4000f8e00ff */
[----:B------:R-:W-:Y:S02]  /*1680*/  IMAD.U32 R11, RZ, RZ, UR7 ;  /* 0x00000007ff0b7e24 */ /* 0x000fe4000f8e00ff */
[----:B------:R-:W-:Y:S02]  /*1690*/  IMAD.MOV.U32 R8, RZ, RZ, 0x1e1 ;  /* 0x000001e1ff087424 */ /* 0x000fe400078e00ff */
[----:B------:R-:W-:Y:S02]  /*16a0*/  IMAD.MOV.U32 R12, RZ, RZ, 0x1 ;  /* 0x00000001ff0c7424 */ /* 0x000fe400078e00ff */
[----:B-1----:R-:W-:-:S07]  /*16b0*/  IMAD.MOV.U32 R13, RZ, RZ, RZ ;  /* 0x000000ffff0d7224 */ /* 0x002fce00078e00ff */
[----:B------:R-:W-:-:S07]  /*16c0*/  LEPC R20, `(.L_x_19) ;  /* 0x000000001014794e */ /* 0x000fce0000000000 */
[----:B--23-5:R-:W-:Y:S05]  /*16d0*/  CALL.ABS.NOINC R14 ;  /* 0x000000000e007343 */ /* 0x02cfea0003c00000 */
.L_x_19:
[----:B------:R-:W-:-:S13]  /*16e0*/  ISETP.NE.AND P0, PT, R64, 0x3, PT ;  /* 0x000000034000780c */ /* 0x000fda0003f05270 */
[----:B------:R-:W-:Y:S05]  /*16f0*/  @!P0 BRA `(.L_x_20) ;  /* 0x0000000000048947 */ /* 0x000fea0003800000 */
[----:B------:R-:W-:Y:S01]  /*1700*/  BPT.TRAP 0x1 ;  /* 0x000000040000795c */ /* 0x000fe20000300000 */
.L_x_20:
[----:B------:R-:W-:Y:S02]  /*1710*/  IMAD.U32 R3, RZ, RZ, UR39 ;  /* 0x00000027ff037e24 */ /* 0x000fe4000f8e00ff */
[----:B------:R-:W-:-:S03]  /*1720*/  IMAD.U32 R0, RZ, RZ, UR38 ;  /* 0x00000026ff007e24 */ /* 0x000fc6000f8e00ff */
[----:B------:R-:W-:Y:S02]  /*1730*/  LEA R3, R3, UR51, 0x3 ;  /* 0x0000003303037c11 */ /* 0x000fe4000f8e18ff */
[----:B------:R-:W-:-:S04]  /*1740*/  SHF.L.U32 R0, R0, 0x1f, RZ ;  /* 0x0000001f00007819 */ /* 0x000fc800000006ff */
[----:B------:R3:W4:Y:S01]  /*1750*/  SYNCS.PHASECHK.TRANS64.TRYWAIT P1, [R3+URZ], R0 ;  /* 0x00000000030075a7 */ /* 0x000722000802017f */
[----:B------:R-:W-:Y:S05]  /*1760*/  @!P0 BRA `(.L_x_21) ;  /* 0x0000000000048947 */ /* 0x000fea0003800000 */
[----:B------:R-:W-:Y:S01]  /*1770*/  BPT.TRAP 0x1 ;  /* 0x000000040000795c */ /* 0x000fe20000300000 */
.L_x_21:
[----:B----4-:R-:W-:Y:S05]  /*1780*/  @P1 BRA `(.L_x_22) ;  /* 0x0000000000081947 */ /* 0x010fea0003800000 */
[----:B------:R-:W4:Y:S02]  /*1790*/  SYNCS.PHASECHK.TRANS64.TRYWAIT P1, [R3+URZ], R0 ;  /* 0x00000000030075a7 */ /* 0x000f24000802017f */
[----:B----4-:R-:W-:Y:S05]  /*17a0*/  @!P1 BRA `(.L_x_23) ;  /* 0x0000005000e89947 */ /* 0x010fea0003800000 */
.L_x_22:
[----:B------:R-:W-:-:S04]  /*17b0*/  UISETP.LT.AND UP0, UPT, UR49, 0x1, UPT ;  /* 0x000000013100788c */ /* 0x000fc8000bf01270 */
[----:B------:R-:W-:-:S06]  /*17c0*/  USEL UR4, UR49, 0x1, UP0 ;  /* 0x0000000131047887 */ /* 0x000fcc0008000000 */
[----:B---34-:R-:W-:Y:S01]  /*17d0*/  IMAD.U32 R0, RZ, RZ, UR4 ;  /* 0x00000004ff007e24 */ /* 0x018fe2000f8e00ff */
[----:B------:R-:W-:Y:S05]  /*17e0*/  WARPSYNC.ALL ;  /* 0x0000000000007948 */ /* 0x000fea0003800000 */
[----:B------:R-:W-:-:S04]  /*17f0*/  IADD3 R0, -R0, UR49, RZ ;  /* 0x0000003100007c10 */ /* 0x000fc8000fffe1ff */
[----:B------:R-:W-:Y:S01]  /*1800*/  ISETP.GE.AND P1, PT, R0, 0x1, PT ;  /* 0x000000010000780c */ /* 0x000fe20003f26270 */
[----:B------:R-:W-:Y:S01]  /*1810*/  UIADD3 UR4, UR51, 0x26400, URZ ;  /* 0x0002640033047890 */ /* 0x000fe2000fffe03f */
[----:B------:R-:W-:Y:S01]  /*1820*/  WARPGROUP.ARRIVE ;  /* 0x00000000000079c5 */ /* 0x000fe20000000000 */
[----:B------:R-:W-:Y:S02]  /*1830*/  ULOP3.LUT UR8, UR40, 0x10000, URZ, 0xfc, !UPT ;  /* 0x0001000028087892 */ /* 0x000fe4000f8efc3f */
[----:B------:R-:W-:Y:S02]  /*1840*/  USHF.R.U32.HI UR4, URZ, 0x4, UR4 ;  /* 0x000000043f047899 */ /* 0x000fe40008011604 */
[----:B------:R-:W-:Y:S02]  /*1850*/  ULEA UR10, UR39, UR8, 0xa ;  /* 0x00000008270a7291 */ /* 0x000fe4000f8e503f */
[----:B------:R-:W-:Y:S01]  /*1860*/  ULOP3.LUT UR4, UR4, 0x3fff, URZ, 0xc0, !UPT ;  /* 0x00003fff04047892 */ /* 0x000fe2000f8ec03f */
[----:B------:R-:W-:Y:S01]  /*1870*/  UMOV UR5, 0x40000040 ;  /* 0x4000004000057882 */ /* 0x000fe20000000000 */
[----:B------:R-:W-:-:S02]  /*1880*/  UMOV UR7, 0x40000040 ;  /* 0x4000004000077882 */ /* 0x000fc40000000000 */
[----:B------:R-:W-:-:S03]  /*1890*/  ULOP3.LUT UR9, UR4, 0x10000, URZ, 0xfc, !UPT ;  /* 0x0001000004097892 */ /* 0x000fc6000f8efc3f */
[----:B------:R-:W-:Y:S01]  /*18a0*/  UMOV UR4, UR10 ;  /* 0x0000000a00047c82 */ /* 0x000fe20008000000 */
[----:B------:R-:W-:-:S07]  /*18b0*/  ULEA UR11, UR39, UR9, 0x9 ;  /* 0x00000009270b7291 */ /* 0x000fce000f8e483f */
[----:B------:R-:W-:Y:S02]  /*18c0*/  UMOV UR6, UR11 ;  /* 0x0000000b00067c82 */ /* 0x000fe40008000000 */
[----:B------:R-:W-:Y:S01]  /*18d0*/  HGMMA.64x64x16.F32 R24, gdesc[UR4], RZ, !UPT, gsb0 ;  /* 0x00e00000041879f0 */ /* 0x000fe2000c0008ff */
[----:B------:R-:W-:Y:S02]  /*18e0*/  UIADD3 UR4, UR10, 0x2, URZ ;  /* 0x000000020a047890 */ /* 0x000fe4000fffe03f */
[----:B------:R-:W-:Y:S01]  /*18f0*/  UIADD3 UR6, UR11, 0x2, URZ ;  /* 0x000000020b067890 */ /* 0x000fe2000fffe03f */
[----:B------:R-:W-:Y:S01]  /*1900*/  UMOV UR5, 0x40000040 ;  /* 0x4000004000057882 */ /* 0x000fe20000000000 */
[----:B------:R-:W-:Y:S01]  /*1910*/  UMOV UR7, 0x40000040 ;  /* 0x4000004000077882 */ /* 0x000fe20000000000 */
[----:B------:R-:W-:Y:S02]  /*1920*/  WARPGROUP.DEPBAR.LE gsb0, 0x0 ;  /* 0x00008000000079c5 */ /* 0x000fe40000010000 */
[----:B------:R-:W-:-:S06]  /*1930*/  WARPGROUP.ARRIVE ;  /* 0x00000000000079c5 */ /* 0x000fcc0000000000 */
[----:B------:R-:W-:Y:S01]  /*1940*/  HGMMA.64x64x16.F32 R24, gdesc[UR4], R24, gsb0 ;  /* 0x00e00000041879f0 */ /* 0x000fe20008000818 */
        /* <DEDUP_REMOVED lines=13> */
[----:B------:R-:W-:Y:S03]  /*1a20*/  HGMMA.64x64x16.F32 R24, gdesc[UR4], R24, gsb0 ;  /* 0x00e00000041879f0 */ /* 0x000fe60008000818 */
[----:B------:R-:W-:Y:S02]  /*1a30*/  WARPGROUP.DEPBAR.LE gsb0, 0x0 ;  /* 0x00008000000079c5 */ /* 0x000fe40000010000 */
[----:B------:R-:W-:Y:S05]  /*1a40*/  @!P1 BRA `(.L_x_24) ;  /* 0x00000004000c9947 */ /* 0x000fea0003800000 */
[----:B------:R-:W-:Y:S02]  /*1a50*/  UIADD3 UR4, UR39, 0x1, URZ ;  /* 0x0000000127047890 */ /* 0x000fe4000fffe03f */
[----:B------:R-:W-:Y:S02]  /*1a60*/  UMOV UR11, UR39 ;  /* 0x00000027000b7c82 */ /* 0x000fe40008000000 */
[----:B------:R-:W-:-:S04]  /*1a70*/  UISETP.NE.AND UP0, UPT, UR4, 0x8, UPT ;  /* 0x000000080400788c */ /* 0x000fc8000bf05270 */
[----:B------:R-:W-:Y:S02]  /*1a80*/  USEL UR5, URZ, 0x1, UP0 ;  /* 0x000000013f057887 */ /* 0x000fe40008000000 */
[----:B------:R-:W-:Y:S02]  /*1a90*/  USEL UR10, UR4, URZ, UP0 ;  /* 0x0000003f040a7287 */ /* 0x000fe40008000000 */
[----:B------:R-:W-:-:S06]  /*1aa0*/  ULOP3.LUT UR5, UR38, UR5, URZ, 0x3c, !UPT ;  /* 0x0000000526057292 */ /* 0x000fcc000f8e3c3f */
[----:B-1----:R-:W-:-:S07]  /*1ab0*/  IMAD.U32 R5, RZ, RZ, UR5 ;  /* 0x00000005ff057e24 */ /* 0x002fce000f8e00ff */
.L_x_31:
[----:B-1-3--:R-:W-:Y:S05]  /*1ac0*/  @!P0 BRA `(.L_x_25) ;  /* 0x0000000000048947 */ /* 0x00afea0003800000 */
[----:B------:R-:W-:Y:S01]  /*1ad0*/  BPT.TRAP 0x1 ;  /* 0x000000040000795c */ /* 0x000fe20000300000 */
.L_x_25:
[----:B------:R-:W-:Y:S01]  /*1ae0*/  ULEA UR4, UR10, UR51, 0x3 ;  /* 0x000000330a047291 */ /* 0x000fe2000f8e183f */
[----:B------:R-:W-:-:S08]  /*1af0*/  SHF.L.U32 R3, R5, 0x1f, RZ ;  /* 0x0000001f05037819 */ /* 0x000fd000000006ff */
[----:B------:R1:W3:Y:S01]  /*1b00*/  SYNCS.PHASECHK.TRANS64.TRYWAIT P1, [UR4], R3 ;  /* 0x00000003ff0075a7 */ /* 0x0002e20008020144 */
[----:B------:R-:W-:Y:S05]  /*1b10*/  @!P0 BRA `(.L_x_26) ;  /* 0x0000000000048947 */ /* 0x000fea0003800000 */
[----:B------:R-:W-:Y:S01]  /*1b20*/  BPT.TRAP 0x1 ;  /* 0x000000040000795c */ /* 0x000fe20000300000 */
.L_x_26:
[----:B---3--:R-:W-:Y:S05]  /*1b30*/  @P1 BRA `(.L_x_27) ;  /* 0x0000000000081947 */ /* 0x008fea0003800000 */
[----:B------:R-:W3:Y:S02]  /*1b40*/  SYNCS.PHASECHK.TRANS64.TRYWAIT P1, [UR4], R3 ;  /* 0x00000003ff0075a7 */ /* 0x000ee40008020144 */
[----:B---3--:R-:W-:Y:S05]  /*1b50*/  @!P1 BRA `(.L_x_28) ;  /* 0x0000005000109947 */ /* 0x008fea0003800000 */
.L_x_27:
[----:B------:R-:W-:Y:S01]  /*1b60*/  ULEA UR12, UR10, UR8, 0xa ;  /* 0x000000080a0c7291 */ /* 0x000fe2000f8e503f */
[----:B------:R-:W-:Y:S01]  /*1b70*/  WARPGROUP.ARRIVE ;  /* 0x00000000000079c5 */ /* 0x000fe20000000000 */
[----:B------:R-:W-:Y:S01]  /*1b80*/  ULEA UR13, UR10, UR9, 0x9 ;  /* 0x000000090a0d7291 */ /* 0x000fe2000f8e483f */
[----:B------:R-:W-:Y:S01]  /*1b90*/  UMOV UR5, 0x40000040 ;  /* 0x4000004000057882 */ /* 0x000fe20000000000 */
[----:B------:R-:W-:-:S03]  /*1ba0*/  UMOV UR7, 0x40000040 ;  /* 0x4000004000077882 */ /* 0x000fc60000000000 */
[----:B------:R-:W-:Y:S02]  /*1bb0*/  UMOV UR4, UR12 ;  /* 0x0000000c00047c82 */ /* 0x000fe40008000000 */
[----:B------:R-:W-:Y:S02]  /*1bc0*/  UMOV UR6, UR13 ;  /* 0x0000000d00067c82 */ /* 0x000fe40008000000 */
[----:B------:R-:W-:Y:S01]  /*1bd0*/  HGMMA.64x64x16.F32 R24, gdesc[UR4], R24, gsb0 ;  /* 0x00e00000041879f0 */ /* 0x000fe20008000818 */
[----:B------:R-:W-:Y:S02]  /*1be0*/  UIADD3 UR4, UR12, 0x2, URZ ;  /* 0x000000020c047890 */ /* 0x000fe4000fffe03f */
[----:B------:R-:W-:Y:S01]  /*1bf0*/  UIADD3 UR6, UR13, 0x2, URZ ;  /* 0x000000020d067890 */ /* 0x000fe2000fffe03f */
[----:B------:R-:W-:Y:S01]  /*1c00*/  UMOV UR5, 0x40000040 ;  /* 0x4000004000057882 */ /* 0x000fe20000000000 */
[----:B------:R-:W-:Y:S01]  /*1c10*/  UMOV UR7, 0x40000040 ;  /* 0x4000004000077882 */ /* 0x000fe20000000000 */
[----:B------:R-:W-:-:S02]  /*1c20*/  WARPGROUP.DEPBAR.LE gsb0, 0x0 ;  /* 0x00008000000079c5 */ /* 0x000fc40000010000 */
        /* <DEDUP_REMOVED lines=18> */
[----:B------:R-:W-:Y:S01]  /*1d50*/  BPT.TRAP 0x1 ;  /* 0x000000040000795c */ /* 0x000fe20000300000 */
.L_x_29:
[----:B------:R-:W-:Y:S01]  /*1d60*/  ULEA UR4, UR11, UR51, 0x3 ;  /* 0x000000330b047291 */ /* 0x000fe2000f8e183f */
[----:B------:R-:W-:-:S03]  /*1d70*/  ISETP.GT.U32.AND P1, PT, R22, 0x1, PT ;  /* 0x000000011600780c */ /* 0x000fc60003f24070 */
[----:B------:R-:W-:-:S04]  /*1d80*/  UIADD3 UR4, UR4, 0x40, URZ ;  /* 0x0000004004047890 */ /* 0x000fc8000fffe03f */
[----:B------:R-:W-:-:S09]  /*1d90*/  UPRMT UR4, URZ, 0x654, UR4 ;  /* 0x000006543f047896 */ /* 0x000fd20008000004 */
[----:B------:R-:W-:Y:S01]  /*1da0*/  SYNCS.ARRIVE.TRANS64.RED.A1T0 RZ, [UR4], RZ ;  /* 0x000000ffffff79a7 */ /* 0x000fe20008100404 */
[----:B------:R-:W-:Y:S05]  /*1db0*/  @P1 BRA `(.L_x_30) ;  /* 0x0000000000041947 */ /* 0x000fea0003800000 */
[----:B------:R-:W-:Y:S01]  /*1dc0*/  BPT.TRAP 0x1 ;  /* 0x000000040000795c */ /* 0x000fe20000300000 */
.L_x_30:
[----:B------:R-:W-:Y:S01]  /*1dd0*/  UIADD3 UR10, UR10, 0x1, URZ ;  /* 0x000000010a0a7890 */ /* 0x000fe2000fffe03f */
[C---:B------:R-:W-:Y:S01]  /*1de0*/  ISETP.GT.AND P1, PT, R0.reuse, 0x1, PT ;  /* 0x000000010000780c */ /* 0x040fe20003f24270 */
[----:B------:R-:W-:Y:S01]  /*1df0*/  UIADD3 UR11, UR11, 0x1, URZ ;  /* 0x000000010b0b7890 */ /* 0x000fe2000fffe03f */
[----:B------:R-:W-:Y:S01]  /*1e00*/  VIADD R0, R0, 0xffffffff ;  /* 0xffffffff00007836 */ /* 0x000fe20000000000 */
[----:B------:R-:W-:Y:S02]  /*1e10*/  UISETP.NE.AND UP0, UPT, UR10, 0x8, UPT ;  /* 0x000000080a00788c */ /* 0x000fe4000bf05270 */
[----:B------:R-:W-:Y:S02]  /*1e20*/  UISETP.NE.AND UP1, UPT, UR11, 0x8, UPT ;  /* 0x000000080b00788c */ /* 0x000fe4000bf25270 */
[----:B------:R-:W-:Y:S02]  /*1e30*/  USEL UR4, URZ, 0x1, UP0 ;  /* 0x000000013f047887 */ /* 0x000fe40008000000 */
[----:B------:R-:W-:-:S02]  /*1e40*/  USEL UR10, UR10, URZ, UP0 ;  /* 0x0000003f0a0a7287 */ /* 0x000fc40008000000 */
[----:B------:R-:W-:Y:S02]  /*1e50*/  USEL UR11, UR11, URZ, UP1 ;  /* 0x0000003f0b0b7287 */ /* 0x000fe40008800000 */
[----:B------:R-:W-:Y:S01]  /*1e60*/  LOP3.LUT R5, R5, UR4, RZ, 0x3c, !PT ;  /* 0x0000000405057c12 */ /* 0x000fe2000f8e3cff */
[----:B------:R-:W-:Y:S09]  /*1e70*/  @P1 BRA `(.L_x_31) ;  /* 0xfffffffc00101947 */ /* 0x000ff2000383ffff */
.L_x_24:
[----:B------:R-:W4:Y:S02]  /*1e80*/  LDC R0, c[0x0][0x28c] ;  /* 0x0000a300ff007b82 */ /* 0x000f240000000800 */
[----:B----4-:R-:W-:-:S13]  /*1e90*/  ISETP.GE.AND P1, PT, R0, 0x1, PT ;  /* 0x000000010000780c */ /* 0x010fda0003f26270 */
[----:B------:R-:W-:Y:S05]  /*1ea0*/  @!P1 BRA `(.L_x_32) ;  /* 0x0000000000349947 */ /* 0x000fea0003800000 */
[----:B------:R-:W-:Y:S05]  /*1eb0*/  @!P0 BRA `(.L_x_33) ;  /* 0x0000000000048947 */ /* 0x000fea0003800000 */
[----:B------:R-:W-:Y:S01]  /*1ec0*/  BPT.TRAP 0x1 ;  /* 0x000000040000795c */ /* 0x000fe20000300000 */
.L_x_33:
[----:B------:R-:W-:Y:S01]  /*1ed0*/  UISETP.LT.AND UP0, UPT, UR49, 0x1, UPT ;  /* 0x000000013100788c */ /* 0x000fe2000bf01270 */
[----:B------:R-:W-:-:S03]  /*1ee0*/  ISETP.GT.U32.AND P0, PT, R22, 0x1, PT ;  /* 0x000000011600780c */ /* 0x000fc60003f04070 */
[----:B------:R-:W-:-:S04]  /*1ef0*/  USEL UR4, UR49, 0x1, UP0 ;  /* 0x0000000131047887 */ /* 0x000fc80008000000 */
[----:B------:R-:W-:-:S04]  /*1f00*/  UIADD3 UR4, UR39, UR49, -UR4 ;  /* 0x0000003127047290 */ /* 0x000fc8000fffe804 */
[----:B------:R-:W-:-:S04]  /*1f10*/  USHF.L.U32 UR4, UR4, 0x3, URZ ;  /* 0x0000000304047899 */ /* 0x000fc8000800063f */
[----:B------:R-:W-:-:S04]  /*1f20*/  ULOP3.LUT UR4, UR4, 0x38, URZ, 0xc0, !UPT ;  /* 0x0000003804047892 */ /* 0x000fc8000f8ec03f */
[----:B------:R-:W-:-:S04]  /*1f30*/  UIADD3 UR4, UR51, 0x40, UR4 ;  /* 0x0000004033047890 */ /* 0x000fc8000fffe004 */
[----:B------:R-:W-:-:S09]  /*1f40*/  UPRMT UR4, URZ, 0x654, UR4 ;  /* 0x000006543f047896 */ /* 0x000fd20008000004 */
[----:B------:R-:W-:Y:S01]  /*1f50*/  SYNCS.ARRIVE.TRANS64.RED.A1T0 RZ, [UR4], RZ ;  /* 0x000000ffffff79a7 */ /* 0x000fe20008100404 */
[----:B------:R-:W-:Y:S05]  /*1f60*/  @P0 BRA `(.L_x_32) ;  /* 0x0000000000040947 */ /* 0x000fea0003800000 */
[----:B------:R-:W-:Y:S01]  /*1f70*/  BPT.TRAP 0x1 ;  /* 0x000000040000795c */ /* 0x000fe20000300000 */
.L_x_32:
[----:B------:R-:W-:Y:S01]  /*1f80*/  UIADD3 UR4, UR51, 0x200, URZ ;  /* 0x0000020033047890 */ /* 0x000fe2000fffe03f */
[----:B------:R-:W-:Y:S02]  /*1f90*/  R2UR UR42, R23 ;  /* 0x00000000172a72ca */ /* 0x000fe400000e0000 */
[----:B------:R-:W-:Y:S01]  /*1fa0*/  R2UR UR41, R60 ;  /* 0x000000003c2972ca */ /* 0x000fe200000e0000 */
[----:B------:R-:W-:-:S06]  /*1fb0*/  ULOP3.LUT UP0, URZ, UR4, 0x1bf, URZ, 0xc0, !UPT ;  /* 0x000001bf043f7892 */ /* 0x000fcc000f80c03f */
[----:B------:R-:W-:-:S04]  /*1fc0*/  PLOP3.LUT P0, PT, PT, PT, UP0, 0x80, 0x0 ;  /* 0x000000000000781c */ /* 0x000fc80003f0f008 */
[----:B------:R-:W-:Y:S02]  /*1fd0*/  USHF.L.U32 UR42, UR42, 0x7, URZ ;  /* 0x000000072a2a7899 */ /* 0x000fe4000800063f */
[----:B------:R-:W-:-:S07]  /*1fe0*/  USHF.L.U32 UR41, UR41, 0x6, URZ ;  /* 0x0000000629297899 */ /* 0x000fce000800063f */
[----:B------:R-:W-:Y:S05]  /*1ff0*/  @!P0 BRA `(.L_x_34) ;  /* 0x00000000007c8947 */ /* 0x000fea0003800000 */
[----:B------:R-:W-:Y:S01]  /*2000*/  MOV R23, 0x0 ;  /* 0x0000000000177802 */ /* 0x000fe20000000f00 */
[----:B------:R-:W-:Y:S01]  /*2010*/  ULDC.64 UR4, c[0x4][0x80] ;  /* 0x0100200000047ab9 */ /* 0x000fe20000000a00 */
[----:B------:R-:W-:Y:S01]  /*2020*/  ULDC.64 UR6, c[0x4][0x10] ;  /* 0x0100040000067ab9 */ /* 0x000fe20000000a00 */
[----:B-1-3--:R-:W-:Y:S01]  /*2030*/  IMAD.U32 R4, RZ, RZ, UR4 ;  /* 0x00000004ff047e24 */ /* 0x00afe2000f8e00ff */
        /* <DEDUP_REMOVED lines=12> */
.L_x_35:
[----:B------:R1:W2:Y:S01]  /*2100*/  LDC.64 R14, c[0x4][R23] ;  /* 0x01000000170e7b82 */ /* 0x0002a20000000a00 */
[----:B------:R-:W-:Y:S01]  /*2110*/  ULDC.64 UR4, c[0x4][0x80] ;  /* 0x0100200000047ab9 */ /* 0x000fe20000000a00 */
[----:B------:R-:W-:Y:S01]  /*2120*/  ULDC.64 UR6, c[0x4][0x10] ;  /* 0x0100040000067ab9 */ /* 0x000fe20000000a00 */
[----:B------:R-:W-:Y:S02]  /*2130*/  IMAD.U32 R4, RZ, RZ, UR4 ;  /* 0x00000004ff047e24 */ /* 0x000fe4000f8e00ff */
        /* <DEDUP_REMOVED lines=10> */
[----:B--2---:R-:W-:Y:S05]  /*21e0*/  CALL.ABS.NOINC R14 ;  /* 0x000000000e007343 */ /* 0x004fea0003c00000 */
.L_x_34:
[----:B------:R-:W-:Y:S02]  /*21f0*/  ULDC.64 UR4, c[0x0][0x590] ;  /* 0x0001640000047ab9 */ /* 0x000fe40000000a00 */
[----:B------:R-:W-:Y:S02]  /*2200*/  IMAD.U32 R66, RZ, RZ, UR4 ;  /* 0x00000004ff427e24 */ /* 0x000fe4000f8e00ff */
[----:B------:R-:W-:-:S03]  /*2210*/  IMAD.U32 R67, RZ, RZ, UR5 ;  /* 0x00000005ff437e24 */ /* 0x000fc6000f8e00ff */
[----:B------:R-:W-:-:S04]  /*2220*/  ISETP.NE.U32.AND P0, PT, R66, RZ, PT ;  /* 0x000000ff4200720c */ /* 0x000fc80003f05070 */
[----:B------:R-:W-:-:S13]  /*2230*/  ISETP.NE.AND.EX P0, PT, R67, RZ, PT, P0 ;  /* 0x000000ff4300720c */ /* 0x000fda0003f05300 */
[----:B------:R-:W-:Y:S05]  /*2240*/  @!P0 BRA `(.L_x_36) ;  /* 0x0000000000348947 */ /* 0x000fea0003800000 */
[----:B------:R-:W-:Y:S02]  /*2250*/  ULDC.64 UR4, c[0x0][0x588] ;  /* 0x0001620000047ab9 */ /* 0x000fe40000000a00 */
[----:B------:R-:W-:-:S04]  /*2260*/  ISETP.NE.U32.AND P1, PT, RZ, UR4, PT ;  /* 0x00000004ff007c0c */ /* 0x000fc8000bf25070 */
[----:B------:R-:W-:-:S13]  /*2270*/  ISETP.NE.AND.EX P1, PT, RZ, UR5, PT, P1 ;  /* 0x00000005ff007c0c */ /* 0x000fda000bf25310 */
[----:B------:R-:W-:Y:S05]  /*2280*/  @!P1 BRA `(.L_x_37) ;  /* 0x0000000000189947 */ /* 0x000fea0003800000 */
[----:B-1-3--:R-:W1:Y:S01]  /*2290*/  LDC.64 R4, c[0x0][0x588] ;  /* 0x00016200ff047b82 */ /* 0x00ae620000000a00 */
[----:B------:R-:W-:-:S04]  /*22a0*/  IMAD R3, R66, UR43, RZ ;  /* 0x0000002b42037c24 */ /* 0x000fc8000f8e02ff */
[----:B-1----:R-:W-:-:S05]  /*22b0*/  IMAD.WIDE R4, R3, 0x4, R4 ;  /* 0x0000000403047825 */ /* 0x002fca00078e0204 */
[----:B-----5:R4:W5:Y:S01]  /*22c0*/  LDG.E R57, desc[UR54][R4.64] ;  /* 0x0000003604397981 */ /* 0x020962000c1e1900 */
[----:B------:R-:W-:Y:S01]  /*22d0*/  IMAD.MOV.U32 R56, RZ, RZ, 0x1 ;  /* 0x00000001ff387424 */ /* 0x000fe200078e00ff */
[----:B------:R-:W-:Y:S06]  /*22e0*/  BRA `(.L_x_36) ;  /* 0x00000000000c7947 */ /* 0x000fec0003800000 */
.L_x_37:
[----:B------:R-:W-:Y:S01]  /*22f0*/  ULDC UR4, c[0x0][0x580] ;  /* 0x0001600000047ab9 */ /* 0x000fe20000000800 */
[----:B------:R-:W-:Y:S02]  /*2300*/  IMAD.MOV.U32 R56, RZ, RZ, 0x1 ;  /* 0x00000001ff387424 */ /* 0x000fe400078e00ff */
[----:B-----5:R-:W-:-:S07]  /*2310*/  IMAD.U32 R57, RZ, RZ, UR4 ;  /* 0x00000004ff397e24 */ /* 0x020fce000f8e00ff */
.L_x_36:
[----:B-1-34-:R-:W1:Y:S02]  /*2320*/  LDC.64 R4, c[0x0][0x5b0] ;  /* 0x00016c00ff047b82 */ /* 0x01ae640000000a00 */
[----:B-1----:R-:W-:-:S04]  /*2330*/  ISETP.NE.U32.AND P1, PT, R4, RZ, PT ;  /* 0x000000ff0400720c */ /* 0x002fc80003f25070 */
[----:B------:R-:W-:-:S13]  /*2340*/  ISETP.NE.AND.EX P1, PT, R5, RZ, PT, P1 ;  /* 0x000000ff0500720c */ /* 0x000fda0003f25310 */
[----:B------:R-:W-:Y:S05]  /*2350*/  @!P1 BRA `(.L_x_38) ;  /* 0x00000000002c9947 */ /* 0x000fea0003800000 */
[----:B------:R-:W-:Y:S02]  /*2360*/  ULDC.64 UR4, c[0x0][0x5a8] ;  /* 0x00016a0000047ab9 */ /* 0x000fe40000000a00 */
[----:B------:R-:W-:-:S04]  /*2370*/  ISETP.NE.U32.AND P1, PT, RZ, UR4, PT ;  /* 0x00000004ff007c0c */ /* 0x000fc8000bf25070 */
[----:B------:R-:W-:-:S13]  /*2380*/  ISETP.NE.AND.EX P1, PT, RZ, UR5, PT, P1 ;  /* 0x00000005ff007c0c */ /* 0x000fda000bf25310 */
[----:B------:R-:W-:Y:S05]  /*2390*/  @!P1 BRA `(.L_x_39) ;  /* 0x0000000000149947 */ /* 0x000fea0003800000 */
[----:B--2--5:R-:W1:Y:S01]  /*23a0*/  LDC.64 R58, c[0x0][0x5a8] ;  /* 0x00016a00ff3a7b82 */ /* 0x024e620000000a00 */
[----:B------:R-:W-:-:S04]  /*23b0*/  IMAD R3, R4, UR43, RZ ;  /* 0x0000002b04037c24 */ /* 0x000fc8000f8e02ff */
[----:B-1----:R-:W-:-:S06]  /*23c0*/  IMAD.WIDE R58, R3, 0x4, R58 ;  /* 0x00000004033a7825 */ /* 0x002fcc00078e023a */
[----:B------:R1:W5:Y:S01]  /*23d0*/  LDG.E R58, desc[UR54][R58.64] ;  /* 0x000000363a3a7981 */ /* 0x000362000c1e1900 */
[----:B------:R-:W-:Y:S05]  /*23e0*/  BRA `(.L_x_38) ;  /* 0x0000000000087947 */ /* 0x000fea0003800000 */
.L_x_39:
[----:B------:R-:W-:Y:S02]  /*23f0*/  ULDC UR4, c[0x0][0x5a0] ;  /* 0x0001680000047ab9 */ /* 0x000fe40000000800 */
[----:B-----5:R-:W-:-:S07]  /*2400*/  IMAD.U32 R58, RZ, RZ, UR4 ;  /* 0x00000004ff3a7e24 */ /* 0x020fce000f8e00ff */
.L_x_38:
[----:B------:R-:W-:Y:S01]  /*2410*/  ULDC.64 UR4, c[0x0][0x588] ;  /* 0x0001620000047ab9 */ /* 0x000fe20000000a00 */
[----:B------:R-:W-:Y:S01]  /*2420*/  ISETP.NE.U32.AND P1, PT, R66, RZ, PT ;  /* 0x000000ff4200720c */ /* 0x000fe20003f25070 */
[----:B------:R-:W-:Y:S02]  /*2430*/  UISETP.NE.U32.AND UP0, UPT, UR4, URZ, UPT ;  /* 0x0000003f0400728c */ /* 0x000fe4000bf05070 */
[----:B------:R-:W-:Y:S01]  /*2440*/  ISETP.NE.U32.AND P3, PT, RZ, UR4, PT ;  /* 0x00000004ff007c0c */ /* 0x000fe2000bf65070 */
[----:B------:R-:W-:Y:S01]  /*2450*/  IMAD.MOV.U32 R3, RZ, RZ, 0x1 ;  /* 0x00000001ff037424 */ /* 0x000fe200078e00ff */
[----:B------:R-:W-:Y:S01]  /*2460*/  ISETP.NE.AND.EX P4, PT, R67, RZ, PT, P1 ;  /* 0x000000ff4300720c */ /* 0x000fe20003f85310 */
[----:B------:R-:W-:Y:S02]  /*2470*/  UISETP.NE.AND.EX UP0, UPT, UR5, URZ, UPT, UP0 ;  /* 0x0000003f0500728c */ /* 0x000fe4000bf05300 */
[----:B------:R-:W-:Y:S01]  /*2480*/  ISETP.NE.AND.EX P3, PT, RZ, UR5, PT, P3 ;  /* 0x00000005ff007c0c */ /* 0x000fe2000bf65330 */
[----:B------:R-:W-:-:S03]  /*2490*/  IMAD.MOV.U32 R0, RZ, RZ, 0x1 ;  /* 0x00000001ff007424 */ /* 0x000fc600078e00ff */
[----:B------:R-:W-:-:S04]  /*24a0*/  PLOP3.LUT P2, PT, PT, PT, UP0, 0x80, 0x0 ;  /* 0x000000000000781c */ /* 0x000fc80003f4f008 */
[----:B------:R-:W-:-:S05]  /*24b0*/  PLOP3.LUT P2, PT, P2, PT, PT, 0x8, 0x0 ;  /* 0x000000000000781c */ /* 0x000fca000174e170 */
[----:B------:R-:W-:Y:S08]  /*24c0*/  @P3 BRA P4, `(.L_x_40) ;  /* 0x0000000000283947 */ /* 0x000ff00002000000 */
[----:B------:R-:W-:Y:S04]  /*24d0*/  BSSY B0, `(.L_x_41) ;  /* 0x0000008000007945 */ /* 0x000fe80003800000 */
[----:B------:R-:W-:Y:S05]  /*24e0*/  @!P0 BRA `(.L_x_42) ;  /* 0x0000000000148947 */ /* 0x000fea0003800000 */
[----:B------:R-:W-:Y:S02]  /*24f0*/  LOP3.LUT P4, RZ, R56, 0xff, RZ, 0xc0, !PT ;  /* 0x000000ff38ff7812 */ /* 0x000fe4000788c0ff */
[----:B------:R-:W-:-:S11]  /*2500*/  PLOP3.LUT P3, PT, P2, PT, PT, 0x80, 0x0 ;  /* 0x000000000000781c */ /* 0x000fd6000176f070 */
[----:B------:R-:W-:Y:S05]  /*2510*/  @!P4 BRA `(.L_x_43) ;  /* 0x00000000000cc947 */ /* 0x000fea0003800000 */
[----:B-----5:R-:W-:Y:S01]  /*2520*/  FSETP.EQ.AND P3, PT, R57, RZ, PT ;  /* 0x000000ff3900720b */ /* 0x020fe20003f62000 */
[----:B------:R-:W-:-:S12]  /*2530*/  BRA `(.L_x_43) ;  /* 0x0000000000047947 */ /* 0x000fd80003800000 */
.L_x_42:
[----:B-----5:R-:W-:-:S13]  /*2540*/  FSETP.EQ.AND P3, PT, R57, RZ, PT ;  /* 0x000000ff3900720b */ /* 0x020fda0003f62000 */
.L_x_43:
[----:B------:R-:W-:Y:S05]  /*2550*/  BSYNC B0 ;  /* 0x0000000000007941 */ /* 0x000fea0003800000 */
.L_x_41:
[----:B------:R-:W-:-:S07]  /*2560*/  SEL R3, RZ, 0x1, P3 ;  /* 0x00000001ff037807 */ /* 0x000fce0001800000 */
.L_x_40:
[----:B------:R-:W-:Y:S04]  /*2570*/  BSSY B0, `(.L_x_44) ;  /* 0x0000007000007945 */ /* 0x000fe80003800000 */
[----:B------:R-:W-:Y:S05]  /*2580*/  @!P0 BRA `(.L_x_45) ;  /* 0x0000000000108947 */ /* 0x000fea0003800000 */
[----:B------:R-:W-:-:S13]  /*2590*/  LOP3.LUT P0, RZ, R56, 0xff, RZ, 0xc0, !PT ;  /* 0x000000ff38ff7812 */ /* 0x000fda000780c0ff */
[----:B------:R-:W-:Y:S05]  /*25a0*/  @!P0 BRA `(.L_x_46) ;  /* 0x00000000000c8947 */ /* 0x000fea0003800000 */
[----:B-----5:R-:W-:Y:S01]  /*25b0*/  FSETP.EQ.AND P2, PT, R57, RZ, PT ;  /* 0x000000ff3900720b */ /* 0x020fe20003f42000 */
[----:B------:R-:W-:-:S12]  /*25c0*/  BRA `(.L_x_46) ;  /* 0x0000000000047947 */ /* 0x000fd80003800000 */
.L_x_45:
[----:B-----5:R-:W-:-:S13]  /*25d0*/  FSETP.EQ.AND P2, PT, R57, RZ, PT ;  /* 0x000000ff3900720b */ /* 0x020fda0003f42000 */
.L_x_46:
[----:B------:R-:W-:Y:S05]  /*25e0*/  BSYNC B0 ;  /* 0x0000000000007941 */ /* 0x000fea0003800000 */
.L_x_44:
[----:B------:R-:W-:Y:S01]  /*25f0*/  PRMT R3, R3, 0x9910, RZ ;  /* 0x0000991003037816 */ /* 0x000fe200000000ff */
[----:B------:R-:W-:Y:S01]  /*2600*/  ULOP3.LUT UR4, UR48, 0x1, URZ, 0x3c, !UPT ;  /* 0x0000000130047892 */ /* 0x000fe2000f8e3c3f */
[----:B------:R-:W-:Y:S01]  /*2610*/  BSSY B0, `(.L_x_47) ;  /* 0x0000031000007945 */ /* 0x000fe20003800000 */
[----:B------:R-:W-:Y:S01]  /*2620*/  IMAD.U32 R12, RZ, RZ, UR47 ;  /* 0x0000002fff0c7e24 */ /* 0x000fe2000f8e00ff */
[----:B------:R-:W-:Y:S02]  /*2630*/  ISETP.NE.AND P0, PT, R3, RZ, PT ;  /* 0x000000ff0300720c */ /* 0x000fe40003f05270 */
[----:B------:R-:W-:Y:S02]  /*2640*/  CS2R R10, SRZ ;  /* 0x00000000000a7805 */ /* 0x000fe4000001ff00 */
[----:B------:R-:W-:Y:S01]  /*2650*/  CS2R R8, SRZ ;  /* 0x0000000000087805 */ /* 0x000fe2000001ff00 */
[----:B------:R-:W-:Y:S01]  /*2660*/  IMAD.U32 R3, RZ, RZ, UR4 ;  /* 0x00000004ff037e24 */ /* 0x000fe2000f8e00ff */
[----:B------:R-:W-:-:S02]  /*2670*/  CS2R R6, SRZ ;  /* 0x0000000000067805 */ /* 0x000fc4000001ff00 */
[----:B------:R-:W-:-:S05]  /*2680*/  CS2R R4, SRZ ;  /* 0x0000000000047805 */ /* 0x000fca000001ff00 */
[----:B------:R-:W-:Y:S05]  /*2690*/  @!P0 BRA `(.L_x_48) ;  /* 0x0000000000a08947 */ /* 0x000fea0003800000 */
[----:B------:R-:W-:-:S13]  /*26a0*/  ISETP.NE.AND P3, PT, R65, 0x3, PT ;  /* 0x000000034100780c */ /* 0x000fda0003f65270 */
[----:B------:R-:W-:Y:S05]  /*26b0*/  @!P3 BRA `(.L_x_49) ;  /* 0x000000000004b947 */ /* 0x000fea0003800000 */
[----:B------:R-:W-:Y:S01]  /*26c0*/  BPT.TRAP 0x1 ;  /* 0x000000040000795c */ /* 0x000fe20000300000 */
.L_x_49:
[----:B------:R-:W-:Y:S01]  /*26d0*/  IMAD.U32 R5, RZ, RZ, UR47 ;  /* 0x0000002fff057e24 */ /* 0x000fe2000f8e00ff */
[----:B------:R-:W-:Y:S02]  /*26e0*/  SHF.L.U32 R4, R3, 0x1f, RZ ;  /* 0x0000001f03047819 */ /* 0x000fe400000006ff */
[----:B------:R-:W-:Y:S02]  /*26f0*/  CS2R R10, SRZ ;  /* 0x00000000000a7805 */ /* 0x000fe4000001ff00 */
[----:B------:R-:W-:-:S04]  /*2700*/  LEA R5, R5, UR51, 0x3 ;  /* 0x0000003305057c11 */ /* 0x000fc8000f8e18ff */
[----:B------:R-:W3:Y:S02]  /*2710*/  SYNCS.PHASECHK.TRANS64.TRYWAIT P3, [R5+URZ+0x80], R4 ;  /* 0x00008004050075a7 */ /* 0x000ee4000806017f */
[----:B---3--:R-:W-:Y:S05]  /*2720*/  @!P3 BRA `(.L_x_50) ;  /* 0x000000440034b947 */ /* 0x008fea0003800000 */
.L_x_137:
[----:B------:R-:W-:Y:S02]  /*2730*/  CS2R R8, SRZ ;  /* 0x0000000000087805 */ /* 0x000fe4000001ff00 */
[----:B------:R-:W-:Y:S02]  /*2740*/  CS2R R6, SRZ ;  /* 0x0000000000067805 */ /* 0x000fe4000001ff00 */
[----:B---3--:R-:W-:Y:S01]  /*2750*/  CS2R R4, SRZ ;  /* 0x0000000000047805 */ /* 0x008fe2000001ff00 */
[----:B------:R-:W-:Y:S06]  /*2760*/  @P2 BRA `(.L_x_51) ;  /* 0x0000000000542947 */ /* 0x000fec0003800000 */
[C---:B------:R-:W-:Y:S01]  /*2770*/  IMAD.SHL.U32 R4, R18.reuse, 0x10, RZ ;  /* 0x0000001012047824 */ /* 0x040fe200078e00ff */
[----:B------:R-:W-:Y:S01]  /*2780*/  SHF.R.U32.HI R7, RZ, 0x1, R18 ;  /* 0x00000001ff077819 */ /* 0x000fe20000011612 */
[C---:B------:R-:W-:Y:S01]  /*2790*/  IMAD.SHL.U32 R5, R18.reuse, 0x20, RZ ;  /* 0x0000002012057824 */ /* 0x040fe200078e00ff */
[C---:B------:R-:W-:Y:S01]  /*27a0*/  LOP3.LUT P3, RZ, R18.reuse, 0x4, RZ, 0xc0, !PT ;  /* 0x0000000412ff7812 */ /* 0x040fe2000786c0ff */
[----:B------:R-:W-:Y:S01]  /*27b0*/  IMAD.SHL.U32 R9, R18, 0x4, RZ ;  /* 0x0000000412097824 */ /* 0x000fe200078e00ff */
[----:B------:R-:W-:Y:S01]  /*27c0*/  LOP3.LUT R4, R4, 0xe00, RZ, 0xc0, !PT ;  /* 0x00000e0004047812 */ /* 0x000fe200078ec0ff */
[----:B------:R-:W-:Y:S05]  /*27d0*/  WARPSYNC.ALL ;  /* 0x0000000000007948 */ /* 0x000fea0003800000 */
[----:B------:R-:W-:-:S02]  /*27e0*/  LOP3.LUT R6, R5, 0xc0, RZ, 0xc0, !PT ;  /* 0x000000c005067812 */ /* 0x000fc400078ec0ff */
[----:B------:R-:W-:Y:S02]  /*27f0*/  LOP3.LUT R4, R4, 0x20, R5, 0xf8, !PT ;  /* 0x0000002004047812 */ /* 0x000fe400078ef805 */
[----:B------:R-:W-:Y:S02]  /*2800*/  LOP3.LUT R6, R6, 0x8, R7, 0xf8, !PT ;  /* 0x0000000806067812 */ /* 0x000fe400078ef807 */
[----:B------:R-:W-:Y:S01]  /*2810*/  LOP3.LUT R4, R4, 0x100, R5, 0xf8, !PT ;  /* 0x0000010004047812 */ /* 0x000fe200078ef805 */
[----:B------:R-:W-:Y:S01]  /*2820*/  IMAD.U32 R5, RZ, RZ, UR47 ;  /* 0x0000002fff057e24 */ /* 0x000fe2000f8e00ff */
[----:B------:R-:W-:-:S04]  /*2830*/  LOP3.LUT R9, R6, 0x18, R9, 0x78, !PT ;  /* 0x0000001806097812 */ /* 0x000fc800078e7809 */
[----:B------:R-:W-:-:S05]  /*2840*/  LOP3.LUT R4, R4, R9, RZ, 0xfc, !PT ;  /* 0x0000000904047212 */ /* 0x000fca00078efcff */
[----:B------:R-:W-:-:S05]  /*2850*/  IMAD R4, R5, 0x1000, R4 ;  /* 0x0000100005047824 */ /* 0x000fca00078e0204 */
[----:B------:R-:W-:-:S05]  /*2860*/  LEA R4, R4, UR51, 0x1 ;  /* 0x0000003304047c11 */ /* 0x000fca000f8e08ff */
[C---:B------:R-:W-:Y:S02]  /*2870*/  VIADD R5, R4.reuse, 0x200 ;  /* 0x0000020004057836 */ /* 0x040fe40000000000 */
[----:B------:R-:W-:Y:S02]  /*2880*/  VIADD R8, R4, 0x220 ;  /* 0x0000022004087836 */ /* 0x000fe40000000000 */
[----:B------:R-:W-:Y:S02]  /*2890*/  @P3 VIADD R8, R5, 0xffffffe0 ;  /* 0xffffffe005083836 */ /* 0x000fe40000000000 */
[----:B------:R-:W3:Y:S04]  /*28a0*/  LDSM.16.M88.4 R4, [R4+0x200] ;  /* 0x000200000404783b */ /* 0x000ee80000000200 */
[----:B------:R-:W4:Y:S02]  /*28b0*/  LDSM.16.M88.4 R8, [R8] ;  /* 0x000000000808783b */ /* 0x000f240000000200 */
.L_x_51:
[----:B------:R-:W-:-:S04]  /*28c0*/  UIADD3 UR4, UR47, 0x1, URZ ;  /* 0x000000012f047890 */ /* 0x000fc8000fffe03f */
[----:B------:R-:W-:-:S04]  /*28d0*/  UISETP.NE.AND UP0, UPT, UR4, 0x3, UPT ;  /* 0x000000030400788c */ /* 0x000fc8000bf05270 */
[----:B------:R-:W-:Y:S02]  /*28e0*/  USEL UR5, URZ, 0x1, UP0 ;  /* 0x000000013f057887 */ /* 0x000fe40008000000 */
[----:B------:R-:W-:-:S04]  /*28f0*/  USEL UR4, UR4, URZ, UP0 ;  /* 0x0000003f04047287 */ /* 0x000fc80008000000 */
[----:B------:R-:W-:Y:S02]  /*2900*/  LOP3.LUT R3, R3, UR5, RZ, 0x3c, !PT ;  /* 0x0000000503037c12 */ /* 0x000fe4000f8e3cff */
[----:B------:R-:W-:-:S07]  /*2910*/  IMAD.U32 R12, RZ, RZ, UR4 ;  /* 0x00000004ff0c7e24 */ /* 0x000fce000f8e00ff */
.L_x_48:
[----:B------:R-:W-:Y:S05]  /*2920*/  BSYNC B0 ;  /* 0x0000000000007941 */ /* 0x000fea0003800000 */
.L_x_47:
[C---:B-----5:R-:W-:Y:S01]  /*2930*/  FMUL R60, R58.reuse, R24 ;  /* 0x000000183a3c7220 */ /* 0x060fe20000400000 */
[C---:B------:R-:W-:Y:S01]  /*2940*/  FMUL R13, R58.reuse, R26 ;  /* 0x0000001a3a0d7220 */ /* 0x040fe20000400000 */
[--C-:B---3--:R-:W-:Y:S02]  /*2950*/  HADD2.F32 R24, -RZ, R5.reuse.H0_H0 ;  /* 0x20000005ff187230 */ /* 0x108fe40000004100 */
[C---:B------:R-:W-:Y:S01]  /*2960*/  FMUL R27, R58.reuse, R27 ;  /* 0x0000001b3a1b7220 */ /* 0x040fe20000400000 */
[----:B------:R-:W-:Y:S02]  /*2970*/  HADD2.F32 R26, -RZ, R5.H1_H1 ;  /* 0x30000005ff1a7230 */ /* 0x000fe40000004100 */
[----:B------:R-:W-:Y:S01]  /*2980*/  FMUL R31, R58, R31 ;  /* 0x0000001f3a1f7220 */ /* 0x000fe20000400000 */
[----:B------:R-:W-:Y:S02]  /*2990*/  HADD2.F32 R20, -RZ, R4.H1_H1 ;  /* 0x30000004ff147230 */ /* 0x000fe40000004100 */
[----:B------:R-:W-:Y:S01]  /*29a0*/  FFMA R15, R57, R24, R13 ;  /* 0x00000018390f7223 */ /* 0x000fe2000000000d */
[----:B------:R-:W-:-:S02]  /*29b0*/  HADD2.F32 R24, -RZ, R7.H0_H0 ;  /* 0x20000007ff187230 */ /* 0x000fc40000004100 */
[C---:B------:R-:W-:Y:S01]  /*29c0*/  FFMA R62, R57.reuse, R26, R27 ;  /* 0x0000001a393e7223 */ /* 0x040fe2000000001b */
[C---:B------:R-:W-:Y:S01]  /*29d0*/  FMUL R13, R58.reuse, R30 ;  /* 0x0000001e3a0d7220 */ /* 0x040fe20000400000 */
[----:B------:R-:W-:Y:S02]  /*29e0*/  HADD2.F32 R26, -RZ, R7.H1_H1 ;  /* 0x30000007ff1a7230 */ /* 0x000fe40000004100 */
[C---:B------:R-:W-:Y:S01]  /*29f0*/  FMUL R25, R58.reuse, R25 ;  /* 0x000000193a197220 */ /* 0x040fe20000400000 */
[C---:B------:R-:W-:Y:S01]  /*2a00*/  FMUL R35, R58.reuse, R35 ;  /* 0x000000233a237220 */ /* 0x040fe20000400000 */
[C---:B------:R-:W-:Y:S01]  /*2a10*/  FFMA R21, R57.reuse, R24, R13 ;  /* 0x0000001839157223 */ /* 0x040fe2000000000d */
[--C-:B----4-:R-:W-:Y:S02]  /*2a20*/  HADD2.F32 R24, -RZ, R9.reuse.H0_H0 ;  /* 0x20000009ff187230 */ /* 0x110fe40000004100 */
[----:B------:R-:W-:Y:S01]  /*2a30*/  FFMA R30, R57, R26, R31 ;  /* 0x0000001a391e7223 */ /* 0x000fe2000000001f */
[----:B------:R-:W-:Y:S01]  /*2a40*/  FMUL R13, R58, R34 ;  /* 0x000000223a0d7220 */ /* 0x000fe20000400000 */
[----:B------:R-:W-:-:S02]  /*2a50*/  HADD2.F32 R26, -RZ, R9.H1_H1 ;  /* 0x30000009ff1a7230 */ /* 0x000fc40000004100 */
[C---:B------:R-:W-:Y:S01]  /*2a60*/  FFMA R25, R57.reuse, R20, R25 ;  /* 0x0000001439197223 */ /* 0x040fe20000000019 */
[----:B------:R-:W-:Y:S02]  /*2a70*/  HADD2.F32 R20, -RZ, R6.H1_H1 ;  /* 0x30000006ff147230 */ /* 0x000fe40000004100 */
[----:B------:R-:W-:Y:S01]  /*2a80*/  FMUL R29, R58, R29 ;  /* 0x0000001d3a1d7220 */ /* 0x000fe20000400000 */
[----:B------:R-:W-:Y:S02]  /*2a90*/  HADD2.F32 R14, -RZ, R4.H0_H0 ;  /* 0x20000004ff0e7230 */ /* 0x000fe40000004100 */
[C---:B------:R-:W-:Y:S01]  /*2aa0*/  FFMA R24, R57.reuse, R24, R13 ;  /* 0x0000001839187223 */ /* 0x040fe2000000000d */
[C---:B------:R-:W-:Y:S01]  /*2ab0*/  FFMA R35, R57.reuse, R26, R35 ;  /* 0x0000001a39237223 */ /* 0x040fe20000000023 */
[C---:B------:R-:W-:Y:S02]  /*2ac0*/  IMAD.SHL.U32 R13, R18.reuse, 0x10, RZ ;  /* 0x00000010120d7824 */ /* 0x040fe400078e00ff */
[----:B------:R-:W-:Y:S01]  /*2ad0*/  FFMA R29, R57, R20, R29 ;  /* 0x00000014391d7223 */ /* 0x000fe2000000001d */
[----:B------:R-:W-:-:S02]  /*2ae0*/  IMAD.SHL.U32 R26, R18, 0x20, RZ ;  /* 0x00000020121a7824 */ /* 0x000fc400078e00ff */
[----:B------:R-:W-:Y:S01]  /*2af0*/  FFMA R60, R57, R14, R60 ;  /* 0x0000000e393c7223 */ /* 0x000fe2000000003c */
[----:B------:R-:W-:Y:S02]  /*2b00*/  HADD2.F32 R20, -RZ, R8.H1_H1 ;  /* 0x30000008ff147230 */ /* 0x000fe40000004100 */
[C---:B------:R-:W-:Y:S01]  /*2b10*/  FMUL R33, R58.reuse, R33 ;  /* 0x000000213a217220 */ /* 0x040fe20000400000 */
[----:B------:R-:W-:Y:S01]  /*2b20*/  HADD2.F32 R14, -RZ, R6.H0_H0 ;  /* 0x20000006ff0e7230 */ /* 0x000fe20000004100 */
[----:B------:R-:W-:Y:S01]  /*2b30*/  LOP3.LUT R13, R13, 0xe00, RZ, 0xc0, !PT ;  /* 0x00000e000d0d7812 */ /* 0x000fe200078ec0ff */
[----:B------:R-:W-:Y:S01]  /*2b40*/  FMUL R28, R58, R28 ;  /* 0x0000001c3a1c7220 */ /* 0x000fe20000400000 */
[----:B------:R-:W-:Y:S01]  /*2b50*/  SHF.R.U32.HI R34, RZ, 0x1, R18 ;  /* 0x00000001ff227819 */ /* 0x000fe20000011612 */
[----:B------:R-:W-:Y:S01]  /*2b60*/  FFMA R33, R57, R20, R33 ;  /* 0x0000001439217223 */ /* 0x000fe20000000021 */
[----:B------:R-:W-:Y:S01]  /*2b70*/  LOP3.LUT R23, R26, 0xc0, RZ, 0xc0, !PT ;  /* 0x000000c01a177812 */ /* 0x000fe200078ec0ff */
[----:B------:R-:W-:Y:S01]  /*2b80*/  HADD2.F32 R20, -RZ, R10.H1_H1 ;  /* 0x3000000aff147230 */ /* 0x000fe20000004100 */
[----:B------:R-:W-:Y:S01]  /*2b90*/  LOP3.LUT R13, R13, 0x20, R26, 0xf8, !PT ;  /* 0x000000200d0d7812 */ /* 0x000fe200078ef81a */
[----:B------:R-:W-:Y:S01]  /*2ba0*/  FFMA R28, R57, R14, R28 ;  /* 0x0000000e391c7223 */ /* 0x000fe2000000001c */
[----:B------:R-:W-:Y:S01]  /*2bb0*/  FMUL R37, R58, R37 ;  /* 0x000000253a257220 */ /* 0x000fe20000400000 */
[----:B------:R-:W-:Y:S01]  /*2bc0*/  LOP3.LUT R23, R23, 0x8, R34, 0xf8, !PT ;  /* 0x0000000817177812 */ /* 0x000fe200078ef822 */
[----:B------:R-:W-:-:S02]  /*2bd0*/  HADD2.F32 R14, -RZ, R8.H0_H0 ;  /* 0x20000008ff0e7230 */ /* 0x000fc40000004100 */
[----:B------:R-:W-:Y:S01]  /*2be0*/  FMUL R32, R58, R32 ;  /* 0x000000203a207220 */ /* 0x000fe20000400000 */
[C---:B------:R-:W-:Y:S01]  /*2bf0*/  IMAD.SHL.U32 R34, R18.reuse, 0x4, RZ ;  /* 0x0000000412227824 */ /* 0x040fe200078e00ff */
[----:B------:R-:W-:Y:S01]  /*2c00*/  LOP3.LUT R26, R13, 0x100, R26, 0xf8, !PT ;  /* 0x000001000d1a7812 */ /* 0x000fe200078ef81a */
[C---:B------:R-:W-:Y:S01]  /*2c10*/  FFMA R37, R57.reuse, R20, R37 ;  /* 0x0000001439257223 */ /* 0x040fe20000000025 */
[----:B------:R-:W-:Y:S01]  /*2c20*/  LOP3.LUT R13, R18, 0xff, RZ, 0xc0, !PT ;  /* 0x000000ff120d7812 */ /* 0x000fe200078ec0ff */
[----:B------:R-:W-:Y:S02]  /*2c30*/  HADD2.F32 R20, -RZ, R11.H1_H1 ;  /* 0x3000000bff147230 */ /* 0x000fe40000004100 */
[----:B------:R-:W-:Y:S01]  /*2c40*/  FFMA R32, R57, R14, R32 ;  /* 0x0000000e39207223 */ /* 0x000fe20000000020 */
[----:B------:R-:W-:Y:S01]  /*2c50*/  FMUL R39, R58, R39 ;  /* 0x000000273a277220 */ /* 0x000fe20000400000 */
[----:B------:R-:W-:Y:S01]  /*2c60*/  LOP3.LUT R23, R23, 0x18, R34, 0x78, !PT ;  /* 0x0000001817177812 */ /* 0x000fe200078e7822 */
[----:B------:R-:W-:-:S02]  /*2c70*/  HADD2.F32 R14, -RZ, R10.H0_H0 ;  /* 0x2000000aff0e7230 */ /* 0x000fc40000004100 */
[----:B------:R-:W-:Y:S01]  /*2c80*/  FMUL R36, R58, R36 ;  /* 0x000000243a247220 */ /* 0x000fe20000400000 */
[----:B------:R-:W-:Y:S02]  /*2c90*/  VIADD R13, R13, 0x1f ;  /* 0x0000001f0d0d7836 */ /* 0x000fe40000000000 */
[C---:B------:R-:W-:Y:S01]  /*2ca0*/  FFMA R39, R57.reuse, R20, R39 ;  /* 0x0000001439277223 */ /* 0x040fe20000000027 */
[----:B------:R-:W-:Y:S01]  /*2cb0*/  LOP3.LUT R27, R26, R23, RZ, 0xfc, !PT ;  /* 0x000000171a1b7212 */ /* 0x000fe200078efcff */
[----:B------:R-:W-:Y:S02]  /*2cc0*/  IMAD.U32 R20, RZ, RZ, UR47 ;  /* 0x0000002fff147e24 */ /* 0x000fe4000f8e00ff */
[----:B------:R-:W-:Y:S01]  /*2cd0*/  FFMA R36, R57, R14, R36 ;  /* 0x0000000e39247223 */ /* 0x000fe20000000024 */
[----:B------:R-:W-:Y:S02]  /*2ce0*/  HADD2.F32 R14, -RZ, R11.H0_H0 ;  /* 0x2000000bff0e7230 */ /* 0x000fe40000004100 */
[----:B------:R-:W-:Y:S01]  /*2cf0*/  FMUL R38, R58, R38 ;  /* 0x000000263a267220 */ /* 0x000fe20000400000 */
[----:B------:R-:W-:Y:S01]  /*2d00*/  ISETP.GT.U32.AND P3, PT, R13, 0x3e, PT ;  /* 0x0000003e0d00780c */ /* 0x000fe20003f64070 */
[----:B------:R-:W-:Y:S01]  /*2d10*/  IMAD.MOV.U32 R13, RZ, RZ, 0x20 ;  /* 0x00000020ff0d7424 */ /* 0x000fe200078e00ff */
[----:B------:R-:W-:Y:S01]  /*2d20*/  F2FP.F16.F32.PACK_AB R61, R62, R15 ;  /* 0x0000000f3e3d723e */ /* 0x000fe200000000ff */
[----:B------:R-:W-:Y:S01]  /*2d30*/  IMAD R15, R20, 0x1000, R27 ;  /* 0x00001000140f7824 */ /* 0x000fe200078e021b */
[----:B------:R-:W-:Y:S01]  /*2d40*/  LOP3.LUT P5, RZ, R18, 0x4, RZ, 0xc0, !PT ;  /* 0x0000000412ff7812 */ /* 0x000fe200078ac0ff */
[----:B------:R-:W-:Y:S01]  /*2d50*/  FFMA R14, R57, R14, R38 ;  /* 0x0000000e390e7223 */ /* 0x000fe20000000026 */
[----:B------:R-:W-:Y:S01]  /*2d60*/  F2FP.F16.F32.PACK_AB R32, R33, R32 ;  /* 0x000000202120723e */ /* 0x000fe200000000ff */
[----:B------:R-:W-:Y:S05]  /*2d70*/  WARPSYNC.ALL ;  /* 0x0000000000007948 */ /* 0x000fea0003800000 */
[----:B------:R-:W-:Y:S01]  /*2d80*/  SEL R13, R13, 0xffffffe0, !P5 ;  /* 0xffffffe00d0d7807 */ /* 0x000fe20006800000 */
[----:B------:R-:W-:Y:S01]  /*2d90*/  BSSY B0, `(.L_x_52) ;  /* 0x0000019000007945 */ /* 0x000fe20003800000 */
[----:B------:R-:W-:-:S02]  /*2da0*/  LEA R20, R15, UR51, 0x1 ;  /* 0x000000330f147c11 */ /* 0x000fc4000f8e08ff */
[----:B------:R-:W-:Y:S02]  /*2db0*/  F2FP.F16.F32.PACK_AB R33, R35, R24 ;  /* 0x000000182321723e */ /* 0x000fe400000000ff */
[----:B------:R-:W-:Y:S02]  /*2dc0*/  F2FP.F16.F32.PACK_AB R60, R25, R60 ;  /* 0x0000003c193c723e */ /* 0x000fe400000000ff */
[----:B------:R-:W-:Y:S02]  /*2dd0*/  F2FP.F16.F32.PACK_AB R62, R29, R28 ;  /* 0x0000001c1d3e723e */ /* 0x000fe400000000ff */
[----:B------:R-:W-:Y:S02]  /*2de0*/  F2FP.F16.F32.PACK_AB R63, R30, R21 ;  /* 0x000000151e3f723e */ /* 0x000fe400000000ff */
[----:B------:R-:W-:Y:S02]  /*2df0*/  F2FP.F16.F32.PACK_AB R35, R39, R14 ;  /* 0x0000000e2723723e */ /* 0x000fe400000000ff */
[----:B------:R-:W-:Y:S01]  /*2e00*/  F2FP.F16.F32.PACK_AB R34, R37, R36 ;  /* 0x000000242522723e */ /* 0x000fe200000000ff */
[----:B------:R3:W-:Y:S01]  /*2e10*/  STSM.16.M88.4 [R20+0x200], R60 ;  /* 0x0002003c14007844 */ /* 0x0007e20000000200 */
[----:B------:R-:W-:-:S05]  /*2e20*/  IADD3 R14, R13, 0x200, R20 ;  /* 0x000002000d0e7810 */ /* 0x000fca0007ffe014 */
[----:B------:R3:W-:Y:S01]  /*2e30*/  STSM.16.M88.4 [R14], R32 ;  /* 0x000000200e007844 */ /* 0x0007e20000000200 */
[----:B------:R-:W-:Y:S01]  /*2e40*/  @!PT LDS RZ, [RZ] ;  /* 0x00000000fffff984 */ /* 0x000fe20000000800 */
[----:B------:R-:W-:Y:S01]  /*2e50*/  @!PT LDS RZ, [RZ] ;  /* 0x00000000fffff984 */ /* 0x000fe20000000800 */
[----:B------:R-:W-:Y:S01]  /*2e60*/  @!PT LDS RZ, [RZ] ;  /* 0x00000000fffff984 */ /* 0x000fe20000000800 */
[----:B------:R-:W-:Y:S01]  /*2e70*/  @!PT LDS RZ, [RZ] ;  /* 0x00000000fffff984 */ /* 0x000fe20000000800 */
[----:B------:R4:W-:Y:S06]  /*2e80*/  MEMBAR.ALL.CTA ;  /* 0x0000000000007992 */ /* 0x0009ec0000008000 */
[----:B----4-:R-:W4:Y:S02]  /*2e90*/  FENCE.VIEW.ASYNC.S ;  /* 0x00000000000073c6 */ /* 0x010f240000000000 */
[----:B----4-:R-:W-:Y:S06]  /*2ea0*/  BAR.SYNC.DEFER_BLOCKING 0x1, 0x100 ;  /* 0x0044000000007b1d */ /* 0x010fec0000010000 */
[----:B------:R-:W-:Y:S05]  /*2eb0*/  @P3 BRA `(.L_x_53) ;  /* 0x0000000000183947 */ /* 0x000fea0003800000 */
[----:B------:R-:W-:Y:S02]  /*2ec0*/  ULEA UR40, UR47, UR51, 0xd ;  /* 0x000000332f287291 */ /* 0x000fe4000f8e683f */
[----:B------:R-:W-:Y:S02]  /*2ed0*/  UIADD3 UR4, UP0, UR56, 0x4f0, URZ ;  /* 0x000004f038047890 */ /* 0x000fe4000ff1e03f */
[----:B------:R-:W-:Y:S02]  /*2ee0*/  UIADD3 UR40, UR40, 0x200, URZ ;  /* 0x0000020028287890 */ /* 0x000fe4000fffe03f */
[----:B------:R-:W-:-:S09]  /*2ef0*/  UIADD3.X UR5, URZ, UR57, URZ, UP0, !UPT ;  /* 0x000000393f057290 */ /* 0x000fd200087fe43f */
[----:B------:R4:W-:Y:S02]  /*2f00*/  UTMASTG.3D [UR40], [UR4] ;  /* 0x00000028040073b5 */ /* 0x0009e40008010000 */
[----:B----4-:R0:W-:Y:S02]  /*2f10*/  UTMACMDFLUSH ;  /* 0x00000000000079b7 */ /* 0x0101e40000000000 */
.L_x_53:
[----:B------:R-:W-:Y:S05]  /*2f20*/  BSYNC B0 ;  /* 0x0000000000007941 */ /* 0x000fea0003800000 */
.L_x_52:
[----:B------:R-:W-:Y:S01]  /*2f30*/  UIADD3 UR4, UR47, 0x1, URZ ;  /* 0x000000012f047890 */ /* 0x000fe2000fffe03f */
[----:B------:R-:W-:Y:S01]  /*2f40*/  BSSY B0, `(.L_x_54) ;  /* 0x0000008000007945 */ /* 0x000fe20003800000 */
[----:B------:R-:W-:Y:S02]  /*2f50*/  UIADD3 UR8, UR49, UR39, URZ ;  /* 0x0000002731087290 */ /* 0x000fe4000fffe03f */
[----:B------:R-:W-:-:S04]  /*2f60*/  UISETP.NE.AND UP0, UPT, UR4, 0x3, UPT ;  /* 0x000000030400788c */ /* 0x000fc8000bf05270 */
[----:B------:R-:W-:Y:S02]  /*2f70*/  USEL UR9, URZ, 0x1, UP0 ;  /* 0x000000013f097887 */ /* 0x000fe40008000000 */
[----:B------:R-:W-:Y:S02]  /*2f80*/  USEL UR10, UR4, URZ, UP0 ;  /* 0x0000003f040a7287 */ /* 0x000fe40008000000 */
[----:B------:R-:W-:Y:S01]  /*2f90*/  ULOP3.LUT UR9, UR48, UR9, URZ, 0x3c, !UPT ;  /* 0x0000000930097292 */ /* 0x000fe2000f8e3c3f */
[----:B------:R-:W-:Y:S11]  /*2fa0*/  @P3 BRA `(.L_x_55) ;  /* 0x0000000000043947 */ /* 0x000ff60003800000 */
[----:B------:R-:W-:-:S04]  /*2fb0*/  DEPBAR.LE SB0, 0x1 ;  /* 0x000080400000791a */ /* 0x000fc80000000000 */
.L_x_55:
[----:B------:R-:W-:Y:S05]  /*2fc0*/  BSYNC B0 ;  /* 0x0000000000007941 */ /* 0x000fea0003800000 */
.L_x_54:
[----:B------:R-:W-:Y:S01]  /*2fd0*/  BAR.SYNC.DEFER_BLOCKING 0x1, 0x100 ;  /* 0x0044000000007b1d */ /* 0x000fe20000010000 */
[----:B------:R-:W-:-:S13]  /*2fe0*/  ISETP.NE.AND P4, PT, RZ, UR37, PT ;  /* 0x00000025ff007c0c */ /* 0x000fda000bf85270 */
[----:B------:R-:W-:Y:S05]  /*2ff0*/  @!P4 BRA `(.L_x_56) ;  /* 0x000000000034c947 */ /* 0x000fea0003800000 */
[----:B------:R-:W-:Y:S04]  /*3000*/  BSSY B0, `(.L_x_57) ;  /* 0x0000009000007945 */ /* 0x000fe80003800000 */
[----:B------:R-:W-:Y:S05]  /*3010*/  @!P0 BRA `(.L_x_58) ;  /* 0x00000000001c8947 */ /* 0x000fea0003800000 */
[----:B------:R-:W-:-:S13]  /*3020*/  ISETP.NE.AND P4, PT, R65, 0x3, PT ;  /* 0x000000034100780c */ /* 0x000fda0003f85270 */
[----:B------:R-:W-:Y:S05]  /*3030*/  @!P4 BRA `(.L_x_59) ;  /* 0x000000000004c947 */ /* 0x000fea0003800000 */
[----:B------:R-:W-:Y:S01]  /*3040*/  BPT.TRAP 0x1 ;  /* 0x000000040000795c */ /* 0x000fe20000300000 */
.L_x_59:
[----:B------:R-:W-:-:S04]  /*3050*/  ULEA UR4, UR36, UR51, 0x3 ;  /* 0x0000003324047291 */ /* 0x000fc8000f8e183f */
[----:B------:R-:W-:-:S04]  /*3060*/  UIADD3 UR4, UR4, 0x98, URZ ;  /* 0x0000009804047890 */ /* 0x000fc8000fffe03f */
[----:B------:R-:W-:-:S09]  /*3070*/  UPRMT UR4, UR50, 0x654, UR4 ;  /* 0x0000065432047896 */ /* 0x000fd20008000004 */
[----:B------:R-:W-:Y:S03]  /*3080*/  SYNCS.ARRIVE.TRANS64.RED.A1T0 RZ, [UR4], RZ ;  /* 0x000000ffffff79a7 */ /* 0x000fe60008100404 */
.L_x_58:
[----:B------:R-:W-:Y:S05]  /*3090*/  BSYNC B0 ;  /* 0x0000000000007941 */ /* 0x000fea0003800000 */
.L_x_57:
[----:B------:R-:W-:-:S04]  /*30a0*/  UIADD3 UR36, UR36, 0x1, URZ ;  /* 0x0000000124247890 */ /* 0x000fc8000fffe03f */
[----:B------:R-:W-:-:S04]  /*30b0*/  UISETP.NE.AND UP0, UPT, UR36, 0x3, UPT ;  /* 0x000000032400788c */ /* 0x000fc8000bf05270 */
[----:B------:R-:W-:-:S12]  /*30c0*/  USEL UR36, UR36, URZ, UP0 ;  /* 0x0000003f24247287 */ /* 0x000fd80008000000 */
.L_x_56:
[----:B------:R-:W-:Y:S01]  /*30d0*/  USHF.R.U32.HI UR4, URZ, 0x3, UR8 ;  /* 0x000000033f047899 */ /* 0x000fe20008011608 */
[----:B------:R-:W-:Y:S01]  /*30e0*/  BSSY B0, `(.L_x_60) ;  /* 0x000001d000007945 */ /* 0x000fe20003800000 */
[----:B------:R-:W-:Y:S02]  /*30f0*/  UISETP.GT.U32.AND UP0, UPT, UR8, 0x7, UPT ;  /* 0x000000070800788c */ /* 0x000fe4000bf04070 */
[----:B------:R-:W-:Y:S02]  /*3100*/  ULOP3.LUT UR4, UR4, 0x1, URZ, 0xc0, !UPT ;  /* 0x0000000104047892 */ /* 0x000fe4000f8ec03f */
[----:B------:R-:W-:Y:S02]  /*3110*/  UISETP.LT.U32.AND UP1, UPT, UR49, 0x8, UP0 ;  /* 0x000000083100788c */ /* 0x000fe40008721070 */
[----:B------:R-:W-:Y:S02]  /*3120*/  UISETP.NE.U32.AND UP2, UPT, UR4, 0x1, UPT ;  /* 0x000000010400788c */ /* 0x000fe4000bf45070 */
[----:B------:R-:W-:-:S02]  /*3130*/  USEL UR5, URZ, 0x1, !UP1 ;  /* 0x000000013f057887 */ /* 0x000fc4000c800000 */
[----:B------:R-:W-:-:S04]  /*3140*/  UISETP.GT.U32.AND UP0, UPT, UR49, 0x7, !UP2 ;  /* 0x000000073100788c */ /* 0x000fc8000d704070 */
[----:B------:R-:W-:-:S04]  /*3150*/  USEL UR4, URZ, 0x1, !UP0 ;  /* 0x000000013f047887 */ /* 0x000fc8000c000000 */
[----:B------:R-:W-:Y:S01]  /*3160*/  ULOP3.LUT UR38, UR4, UR38, UR5, 0x96, !UPT ;  /* 0x0000002604267292 */ /* 0x000fe2000f8e9605 */
[----:B------:R-:W-:Y:S11]  /*3170*/  @!P0 BRA `(.L_x_61) ;  /* 0x00000000004c8947 */ /* 0x000ff60003800000 */
[----:B------:R-:W-:-:S13]  /*3180*/  ISETP.NE.AND P4, PT, R65, 0x3, PT ;  /* 0x000000034100780c */ /* 0x000fda0003f85270 */
[----:B------:R-:W-:Y:S05]  /*3190*/  @!P4 BRA `(.L_x_62) ;  /* 0x000000000004c947 */ /* 0x000fea0003800000 */
[----:B------:R-:W-:Y:S01]  /*31a0*/  BPT.TRAP 0x1 ;  /* 0x000000040000795c */ /* 0x000fe20000300000 */
.L_x_62:
[----:B------:R-:W-:Y:S01]  /*31b0*/  SHF.L.U32 R15, R3, 0x1f, RZ ;  /* 0x0000001f030f7819 */ /* 0x000fe200000006ff */
[----:B------:R-:W-:Y:S01]  /*31c0*/  BSSY B1, `(.L_x_63) ;  /* 0x000000b000017945 */ /* 0x000fe20003800000 */
[C---:B---3--:R-:W-:Y:S01]  /*31d0*/  LEA R20, R12.reuse, UR51, 0x3 ;  /* 0x000000330c147c11 */ /* 0x048fe2000f8e18ff */
[----:B------:R-:W-:Y:S01]  /*31e0*/  @!P2 IMAD R12, R12, 0x1000, R27 ;  /* 0x000010000c0ca824 */ /* 0x000fe200078e021b */
[----:B------:R-:W-:Y:S02]  /*31f0*/  PLOP3.LUT P4, PT, PT, PT, PT, 0x8, 0x0 ;  /* 0x000000000000781c */ /* 0x000fe40003f8e170 */
[----:B------:R-:W-:Y:S01]  /*3200*/  @!P2 PLOP3.LUT P4, PT, P5, PT, PT, 0x80, 0x0 ;  /* 0x000000000000a81c */ /* 0x000fe20002f8f070 */
[----:B------:R-:W3:Y:S01]  /*3210*/  SYNCS.PHASECHK.TRANS64.TRYWAIT P5, [R20+URZ+0x80], R15 ;  /* 0x0000800f140075a7 */ /* 0x000ee200080a017f */
[----:B------:R-:W-:-:S05]  /*3220*/  @!P2 LEA R12, R12, UR51, 0x1 ;  /* 0x000000330c0cac11 */ /* 0x000fca000f8e08ff */
[C---:B------:R-:W-:Y:S02]  /*3230*/  @!P2 VIADD R3, R12.reuse, 0x200 ;  /* 0x000002000c03a836 */ /* 0x040fe40000000000 */
[----:B------:R-:W-:-:S04]  /*3240*/  @!P2 VIADD R14, R12, 0x220 ;  /* 0x000002200c0ea836 */ /* 0x000fc80000000000 */
[----:B------:R-:W-:Y:S01]  /*3250*/  @P4 VIADD R14, R3, 0xffffffe0 ;  /* 0xffffffe0030e4836 */ /* 0x000fe20000000000 */
[----:B---3--:R-:W-:Y:S06]  /*3260*/  @!P5 BRA `(.L_x_64) ;  /* 0x000000380078d947 */ /* 0x008fec0003800000 */
.L_x_138:
[----:B------:R-:W-:Y:S05]  /*3270*/  BSYNC B1 ;  /* 0x0000000000017941 */ /* 0x000fea0003800000 */
.L_x_63:
[----:B------:R-:W-:Y:S05]  /*3280*/  @!P2 WARPSYNC.ALL ;  /* 0x000000000000a948 */ /* 0x000fea0003800000 */
[----:B------:R4:W1:Y:S04]  /*3290*/  @!P2 LDSM.16.M88.4 R4, [R12+0x200] ;  /* 0x000200000c04a83b */ /* 0x0008680000000200 */
[----:B------:R4:W1:Y:S02]  /*32a0*/  @!P2 LDSM.16.M88.4 R8, [R14] ;  /* 0x000000000e08a83b */ /* 0x0008640000000200 */
.L_x_61:
[----:B------:R-:W-:Y:S05]  /*32b0*/  BSYNC B0 ;  /* 0x0000000000007941 */ /* 0x000fea0003800000 */
.L_x_60:
[--C-:B-1--4-:R-:W-:Y:S02]  /*32c0*/  HADD2.F32 R12, -RZ, R4.reuse.H0_H0 ;  /* 0x20000004ff0c7230 */ /* 0x112fe40000004100 */
[C---:B------:R-:W-:Y:S01]  /*32d0*/  FMUL R41, R58.reuse, R41 ;  /* 0x000000293a297220 */ /* 0x040fe20000400000 */
[----:B------:R-:W-:Y:S02]  /*32e0*/  HADD2.F32 R4, -RZ, R4.H1_H1 ;  /* 0x30000004ff047230 */ /* 0x000fe40000004100 */
[C---:B---3--:R-:W-:Y:S01]  /*32f0*/  FMUL R60, R58.reuse, R40 ;  /* 0x000000283a3c7220 */ /* 0x048fe20000400000 */
[----:B------:R-:W-:Y:S02]  /*3300*/  HADD2.F32 R24, -RZ, R6.H0_H0 ;  /* 0x20000006ff187230 */ /* 0x000fe40000004100 */
[----:B------:R-:W-:Y:S01]  /*3310*/  FMUL R3, R58, R42 ;  /* 0x0000002a3a037220 */ /* 0x000fe20000400000 */
[----:B------:R-:W-:Y:S02]  /*3320*/  HADD2.F32 R14, -RZ, R5.H0_H0 ;  /* 0x20000005ff0e7230 */ /* 0x000fe40000004100 */
[----:B------:R-:W-:Y:S01]  /*3330*/  FFMA R41, R57, R4, R41 ;  /* 0x0000000439297223 */ /* 0x000fe20000000029 */
[----:B------:R-:W-:-:S02]  /*3340*/  IMAD.U32 R4, RZ, RZ, UR10 ;  /* 0x0000000aff047e24 */ /* 0x000fc4000f8e00ff */
[C---:B------:R-:W-:Y:S01]  /*3350*/  FMUL R43, R58.reuse, R43 ;  /* 0x0000002b3a2b7220 */ /* 0x040fe20000400000 */
[----:B------:R-:W-:Y:S02]  /*3360*/  HADD2.F32 R20, -RZ, R5.H1_H1 ;  /* 0x30000005ff147230 */ /* 0x000fe40000004100 */
[C---:B------:R-:W-:Y:S01]  /*3370*/  FMUL R5, R58.reuse, R44 ;  /* 0x0000002c3a057220 */ /* 0x040fe20000400000 */
[----:B------:R-:W-:Y:S02]  /*3380*/  HADD2.F32 R6, -RZ, R6.H1_H1 ;  /* 0x30000006ff067230 */ /* 0x000fe40000004100 */
[C---:B------:R-:W-:Y:S01]  /*3390*/  FMUL R45, R58.reuse, R45 ;  /* 0x0000002d3a2d7220 */ /* 0x040fe20000400000 */
[--C-:B------:R-:W-:Y:S02]  /*33a0*/  HADD2.F32 R26, -RZ, R7.reuse.H0_H0 ;  /* 0x20000007ff1a7230 */ /* 0x100fe40000004100 */
[----:B------:R-:W-:Y:S01]  /*33b0*/  FMUL R47, R58, R47 ;  /* 0x0000002f3a2f7220 */ /* 0x000fe20000400000 */
[----:B------:R-:W-:-:S02]  /*33c0*/  HADD2.F32 R28, -RZ, R7.H1_H1 ;  /* 0x30000007ff1c7230 */ /* 0x000fc40000004100 */
[C---:B------:R-:W-:Y:S01]  /*33d0*/  FMUL R7, R58.reuse, R46 ;  /* 0x0000002e3a077220 */ /* 0x040fe20000400000 */
[----:B------:R-:W-:Y:S02]  /*33e0*/  HADD2.F32 R30, -RZ, R8.H0_H0 ;  /* 0x20000008ff1e7230 */ /* 0x000fe40000004100 */
[C---:B------:R-:W-:Y:S01]  /*33f0*/  FMUL R15, R58.reuse, R48 ;  /* 0x000000303a0f7220 */ /* 0x040fe20000400000 */
[----:B------:R-:W-:Y:S02]  /*3400*/  HADD2.F32 R36, -RZ, R10.H0_H0 ;  /* 0x2000000aff247230 */ /* 0x000fe40000004100 */
[C---:B------:R-:W-:Y:S01]  /*3410*/  FMUL R49, R58.reuse, R49 ;  /* 0x000000313a317220 */ /* 0x040fe20000400000 */
[----:B------:R-:W-:Y:S02]  /*3420*/  HADD2.F32 R8, -RZ, R8.H1_H1 ;  /* 0x30000008ff087230 */ /* 0x000fe40000004100 */
[----:B------:R-:W-:Y:S01]  /*3430*/  FMUL R21, R58, R50 ;  /* 0x000000323a157220 */ /* 0x000fe20000400000 */
[----:B------:R-:W-:-:S02]  /*3440*/  HADD2.F32 R32, -RZ, R9.H0_H0 ;  /* 0x20000009ff207230 */ /* 0x000fc40000004100 */
        /* <DEDUP_REMOVED lines=8> */
[----:B------:R-:W-:Y:S01]  /*34d0*/  FMUL R55, R58, R55 ;  /* 0x000000373a377220 */ /* 0x000fe20000400000 */
[----:B------:R-:W-:Y:S02]  /*34e0*/  IMAD R4, R4, 0x1000, R27 ;  /* 0x0000100004047824 */ /* 0x000fe400078e021b */
[C---:B------:R-:W-:Y:S01]  /*34f0*/  FFMA R12, R57.reuse, R12, R60 ;  /* 0x0000000c390c7223 */ /* 0x040fe2000000003c */
        /* <DEDUP_REMOVED lines=13> */
[----:B------:R-:W-:Y:S01]  /*35d0*/  FFMA R40, R57, R40, R55 ;  /* 0x0000002839287223 */ /* 0x000fe20000000037 */
[----:B------:R-:W-:Y:S01]  /*35e0*/  LEA R4, R4, UR51, 0x1 ;  /* 0x0000003304047c11 */ /* 0x000fe2000f8e08ff */
[----:B------:R-:W-:Y:S05]  /*35f0*/  WARPSYNC.ALL ;  /* 0x0000000000007948 */ /* 0x000fea0003800000 */
[----:B------:R-:W-:Y:S01]  /*3600*/  F2FP.F16.F32.PACK_AB R36, R41, R12 ;  /* 0x0000000c2924723e */ /* 0x000fe200000000ff */
[----:B------:R-:W-:Y:S01]  /*3610*/  BSSY B0, `(.L_x_65) ;  /* 0x000001d000007945 */ /* 0x000fe20003800000 */
[----:B------:R-:W-:-:S02]  /*3620*/  F2FP.F16.F32.PACK_AB R37, R20, R3 ;  /* 0x000000031425723e */ /* 0x000fc400000000ff */
[----:B------:R-:W-:Y:S02]  /*3630*/  F2FP.F16.F32.PACK_AB R38, R6, R5 ;  /* 0x000000050626723e */ /* 0x000fe400000000ff */
[----:B------:R-:W-:Y:S02]  /*3640*/  F2FP.F16.F32.PACK_AB R39, R28, R7 ;  /* 0x000000071c27723e */ /* 0x000fe400000000ff */
[----:B------:R-:W-:Y:S02]  /*3650*/  F2FP.F16.F32.PACK_AB R8, R8, R15 ;  /* 0x0000000f0808723e */ /* 0x000fe400000000ff */
[----:B------:R-:W-:Y:S01]  /*3660*/  F2FP.F16.F32.PACK_AB R9, R34, R21 ;  /* 0x000000152209723e */ /* 0x000fe200000000ff */
[----:B------:R1:W-:Y:S01]  /*3670*/  STSM.16.M88.4 [R4+0x200], R36 ;  /* 0x0002002404007844 */ /* 0x0003e20000000200 */
[----:B------:R-:W-:Y:S02]  /*3680*/  F2FP.F16.F32.PACK_AB R10, R10, R23 ;  /* 0x000000170a0a723e */ /* 0x000fe400000000ff */
[----:B------:R-:W-:-:S02]  /*3690*/  F2FP.F16.F32.PACK_AB R11, R40, R25 ;  /* 0x00000019280b723e */ /* 0x000fc400000000ff */
[----:B------:R-:W-:-:S05]  /*36a0*/  IADD3 R13, R13, 0x200, R4 ;  /* 0x000002000d0d7810 */ /* 0x000fca0007ffe004 */
[----:B------:R1:W-:Y:S01]  /*36b0*/  STSM.16.M88.4 [R13], R8 ;  /* 0x000000080d007844 */ /* 0x0003e20000000200 */
[----:B------:R-:W-:Y:S01]  /*36c0*/  @!PT LDS RZ, [RZ] ;  /* 0x00000000fffff984 */ /* 0x000fe20000000800 */
[----:B------:R-:W-:Y:S01]  /*36d0*/  @!PT LDS RZ, [RZ] ;  /* 0x00000000fffff984 */ /* 0x000fe20000000800 */
[----:B------:R-:W-:Y:S01]  /*36e0*/  @!PT LDS RZ, [RZ] ;  /* 0x00000000fffff984 */ /* 0x000fe20000000800 */
[----:B------:R-:W-:Y:S01]  /*36f0*/  @!PT LDS RZ, [RZ] ;  /* 0x00000000fffff984 */ /* 0x000fe20000000800 */
[----:B------:R3:W-:Y:S06]  /*3700*/  MEMBAR.ALL.CTA ;  /* 0x0000000000007992 */ /* 0x0007ec0000008000 */
[----:B---3--:R-:W3:Y:S02]  /*3710*/  FENCE.VIEW.ASYNC.S ;  /* 0x00000000000073c6 */ /* 0x008ee40000000000 */
[----:B---3--:R-:W-:Y:S06]  /*3720*/  BAR.SYNC.DEFER_BLOCKING 0x1, 0x100 ;  /* 0x0044000000007b1d */ /* 0x008fec0000010000 */
[----:B------:R-:W-:Y:S05]  /*3730*/  @P3 BRA `(.L_x_66) ;  /* 0x0000000000283947 */ /* 0x000fea0003800000 */
[----:B------:R-:W-:Y:S02]  /*3740*/  ULEA UR4, UR10, UR51, 0xd ;  /* 0x000000330a047291 */ /* 0x000fe4000f8e683f */
[----:B------:R-:W-:Y:S02]  /*3750*/  UIADD3 UR12, UP0, UR56, 0x4f0, URZ ;  /* 0x000004f0380c7890 */ /* 0x000fe4000ff1e03f */
[----:B------:R-:W-:Y:S02]  /*3760*/  UIADD3 UR5, UR41, 0x20, URZ ;  /* 0x0000002029057890 */ /* 0x000fe4000fffe03f */
[----:B------:R-:W-:Y:S02]  /*3770*/  UIADD3 UR4, UR4, 0x200, URZ ;  /* 0x0000020004047890 */ /* 0x000fe4000fffe03f */
[----:B------:R-:W-:Y:S01]  /*3780*/  UIADD3.X UR13, URZ, UR57, URZ, UP0, !UPT ;  /* 0x000000393f0d7290 */ /* 0x000fe200087fe43f */
[----:B------:R-:W-:Y:S01]  /*3790*/  UMOV UR6, UR42 ;  /* 0x0000002a00067c82 */ /* 0x000fe20008000000 */
[----:B------:R-:W-:-:S07]  /*37a0*/  UMOV UR7, UR43 ;  /* 0x0000002b00077c82 */ /* 0x000fce0008000000 */
[----:B------:R3:W-:Y:S01]  /*37b0*/  UTMASTG.3D [UR4], [UR12] ;  /* 0x000000040c0073b5 */ /* 0x0007e20008010000 */
[----:B------:R0:W-:Y:S01]  /*37c0*/  UTMACMDFLUSH ;  /* 0x00000000000079b7 */ /* 0x0001e20000000000 */
[----:B---3--:R-:W-:-:S04]  /*37d0*/  DEPBAR.LE SB0, 0x1 ;  /* 0x000080400000791a */ /* 0x008fc80000000000 */
.L_x_66:
[----:B------:R-:W-:Y:S05]  /*37e0*/  BSYNC B0 ;  /* 0x0000000000007941 */ /* 0x000fea0003800000 */
.L_x_65:
[----:B------:R-:W-:Y:S06]  /*37f0*/  BAR.SYNC.DEFER_BLOCKING 0x1, 0x100 ;  /* 0x0044000000007b1d */ /* 0x000fec0000010000 */
[----:B------:R-:W-:Y:S04]  /*3800*/  BSSY B0, `(.L_x_67) ;  /* 0x0000009000007945 */ /* 0x000fe80003800000 */
[----:B------:R-:W-:Y:S05]  /*3810*/  @!P0 BRA `(.L_x_68) ;  /* 0x00000000001c8947 */ /* 0x000fea0003800000 */
[----:B------:R-:W-:-:S13]  /*3820*/  ISETP.NE.AND P0, PT, R65, 0x3, PT ;  /* 0x000000034100780c */ /* 0x000fda0003f05270 */
[----:B------:R-:W-:Y:S05]  /*3830*/  @!P0 BRA `(.L_x_69) ;  /* 0x0000000000048947 */ /* 0x000fea0003800000 */
[----:B------:R-:W-:Y:S01]  /*3840*/  BPT.TRAP 0x1 ;  /* 0x000000040000795c */ /* 0x000fe20000300000 */
.L_x_69:
[----:B------:R-:W-:-:S04]  /*3850*/  ULEA UR4, UR36, UR51, 0x3 ;  /* 0x0000003324047291 */ /* 0x000fc8000f8e183f */
[----:B------:R-:W-:-:S04]  /*3860*/  UIADD3 UR4, UR4, 0x98, URZ ;  /* 0x0000009804047890 */ /* 0x000fc8000fffe03f */
[----:B------:R-:W-:-:S09]  /*3870*/  UPRMT UR4, UR50, 0x654, UR4 ;  /* 0x0000065432047896 */ /* 0x000fd20008000004 */
[----:B------:R-:W-:Y:S03]  /*3880*/  SYNCS.ARRIVE.TRANS64.RED.A1T0 RZ, [UR4], RZ ;  /* 0x000000ffffff79a7 */ /* 0x000fe60008100404 */
.L_x_68:
[----:B------:R-:W-:Y:S05]  /*3890*/  BSYNC B0 ;  /* 0x0000000000007941 */ /* 0x000fea0003800000 */
.L_x_67:
[----:B------:R-:W-:Y:S01]  /*38a0*/  IADD3 R16, P0, R16, UR52, RZ ;  /* 0x0000003410107c10 */ /* 0x000fe2000ff1e0ff */
[----:B------:R-:W-:Y:S01]  /*38b0*/  ULDC.64 UR4, c[0x0][0x8f8] ;  /* 0x00023e0000047ab9 */ /* 0x000fe20000000a00 */
[----:B------:R-:W-:Y:S01]  /*38c0*/  UIADD3 UR36, UR36, 0x1, URZ ;  /* 0x0000000124247890 */ /* 0x000fe2000fffe03f */
[----:B------:R-:W-:Y:S01]  /*38d0*/  PRMT R3, RZ, 0x7610, R3 ;  /* 0x00007610ff037816 */ /* 0x000fe20000000003 */
[----:B------:R-:W-:Y:S01]  /*38e0*/  UMOV UR43, 0xffffffff ;  /* 0xffffffff002b7882 */ /* 0x000fe20000000000 */
[----:B------:R-:W-:Y:S01]  /*38f0*/  IADD3.X R17, R17, UR45, RZ, P0, !PT ;  /* 0x0000002d11117c10 */ /* 0x000fe200087fe4ff */
[----:B------:R-:W-:Y:S01]  /*3900*/  UISETP.NE.AND UP0, UPT, UR36, 0x3, UPT ;  /* 0x000000032400788c */ /* 0x000fe2000bf05270 */
[----:B------:R-:W-:Y:S01]  /*3910*/  ISETP.GE.U32.AND P0, PT, R16, UR4, PT ;  /* 0x0000000410007c0c */ /* 0x000fe2000bf06070 */
[----:B------:R-:W-:Y:S02]  /*3920*/  IMAD.MOV.U32 R23, RZ, RZ, -0x1 ;  /* 0xffffffffff177424 */ /* 0x000fe400078e00ff */
[----:B------:R-:W-:Y:S01]  /*3930*/  USEL UR36, UR36, URZ, UP0 ;  /* 0x0000003f24247287 */ /* 0x000fe20008000000 */
[----:B------:R-:W-:Y:S01]  /*3940*/  ISETP.GE.U32.AND.EX P0, PT, R17, UR5, PT, P0 ;  /* 0x0000000511007c0c */ /* 0x000fe2000bf06100 */
[----:B------:R-:W-:-:S12]  /*3950*/  IMAD.MOV.U32 R60, RZ, RZ, -0x1 ;  /* 0xffffffffff3c7424 */ /* 0x000fd800078e00ff */
[----:B------:R-:W-:Y:S05]  /*3960*/  @P0 BRA `(.L_x_70) ;  /* 0x0000000400600947 */ /* 0x000fea0003800000 */
[----:B-1----:R-:W1:Y:S01]  /*3970*/  LDC.64 R10, c[0x0][0x8d0] ;  /* 0x00023400ff0a7b82 */ /* 0x002e620000000a00 */
[----:B------:R-:W3:Y:S01]  /*3980*/  S2R R23, SR_CTAID.X ;  /* 0x0000000000177919 */ /* 0x000ee20000002500 */
[----:B------:R-:W-:Y:S02]  /*3990*/  IMAD.MOV.U32 R8, RZ, RZ, R16 ;  /* 0x000000ffff087224 */ /* 0x000fe400078e0010 */
[----:B------:R-:W-:-:S04]  /*39a0*/  IMAD.MOV.U32 R9, RZ, RZ, R17 ;  /* 0x000000ffff097224 */ /* 0x000fc800078e0011 */
[----:B------:R-:W4:Y:S08]  /*39b0*/  LDC R12, c[0x0][0x8d8] ;  /* 0x00023600ff0c7b82 */ /* 0x000f300000000800 */
[----:B------:R-:W2:Y:S01]  /*39c0*/  LDC.64 R14, c[0x0][0x8c8] ;  /* 0x00023200ff0e7b82 */ /* 0x000ea20000000a00 */
[----:B-1----:R-:W-:-:S04]  /*39d0*/  ISETP.NE.U32.AND P0, PT, R10, RZ, PT ;  /* 0x000000ff0a00720c */ /* 0x002fc80003f05070 */
[----:B------:R-:W-:-:S13]  /*39e0*/  ISETP.NE.AND.EX P0, PT, R11, RZ, PT, P0 ;  /* 0x000000ff0b00720c */ /* 0x000fda0003f05300 */
[----:B--234-:R-:W-:Y:S05]  /*39f0*/  @!P0 BRA `(.L_x_71) ;  /* 0x0000000000288947 */ /* 0x01cfea0003800000 */
        /* <DEDUP_REMOVED lines=10> */
.L_x_71:
[----:B------:R-:W1:Y:S01]  /*3aa0*/  S2R R13, SR_CTAID.Y ;  /* 0x00000000000d7919 */ /* 0x000e620000002600 */
[-CC-:B------:R-:W-:Y:S01]  /*3ab0*/  SHF.R.U64 R31, R8, R12.reuse, R9.reuse ;  /* 0x0000000c081f7219 */ /* 0x180fe20000001209 */
[----:B------:R-:W2:Y:S01]  /*3ac0*/  LDC.64 R20, c[0x0][0x8e8] ;  /* 0x00023a00ff147b82 */ /* 0x000ea20000000a00 */
[----:B------:R-:W-:Y:S01]  /*3ad0*/  SHF.R.U32.HI R3, RZ, R12, R9 ;  /* 0x0000000cff037219 */ /* 0x000fe20000011609 */
[----:B------:R-:W-:Y:S01]  /*3ae0*/  ULDC UR4, c[0x0][0x150] ;  /* 0x0000540000047ab9 */ /* 0x000fe20000000800 */
[----:B------:R-:W-:Y:S02]  /*3af0*/  IADD3 R7, P0, RZ, -R31, RZ ;  /* 0x8000001fff077210 */ /* 0x000fe40007f1e0ff */
[----:B------:R-:W-:-:S03]  /*3b00*/  I2FP.F32.U32 R9, R23 ;  /* 0x0000001700097245 */ /* 0x000fc60000201000 */
[----:B------:R-:W3:Y:S01]  /*3b10*/  LDC R8, c[0x0][0x8c0] ;  /* 0x00023000ff087b82 */ /* 0x000ee20000000800 */
[----:B------:R-:W-:Y:S02]  /*3b20*/  IMAD.X R3, RZ, RZ, ~R3, P0 ;  /* 0x000000ffff037224 */ /* 0x000fe400000e0e03 */
[----:B------:R-:W-:Y:S01]  /*3b30*/  FMUL R9, R9, UR4 ;  /* 0x0000000409097c20 */ /* 0x000fe20008400000 */
[----:B------:R-:W-:Y:S01]  /*3b40*/  IMAD.WIDE.U32 R4, R7, R14, R16 ;  /* 0x0000000e07047225 */ /* 0x000fe200078e0010 */
[----:B------:R-:W-:-:S03]  /*3b50*/  ULDC UR4, c[0x0][0x154] ;  /* 0x0000550000047ab9 */ /* 0x000fc60000000800 */
[----:B------:R-:W-:Y:S01]  /*3b60*/  IMAD R6, R3, R14, RZ ;  /* 0x0000000e03067224 */ /* 0x000fe200078e02ff */
[----:B------:R-:W4:Y:S01]  /*3b70*/  LDC R11, c[0x0][0x900] ;  /* 0x00024000ff0b7b82 */ /* 0x000f220000000800 */
[----:B------:R-:W5:Y:S02]  /*3b80*/  F2I.U32.TRUNC.NTZ R9, R9 ;  /* 0x0000000900097305 */ /* 0x000f64000020f000 */
[----:B------:R-:W-:-:S04]  /*3b90*/  IMAD R3, R7, R15, R6 ;  /* 0x0000000f07037224 */ /* 0x000fc800078e0206 */
[----:B------:R-:W-:Y:S01]  /*3ba0*/  IMAD.IADD R3, R5, 0x1, R3 ;  /* 0x0000000105037824 */ /* 0x000fe200078e0203 */
[----:B------:R-:W4:Y:S01]  /*3bb0*/  LDC R14, c[0x0][0x8b0] ;  /* 0x00022c00ff0e7b82 */ /* 0x000f220000000800 */
[----:B--2---:R-:W-:-:S04]  /*3bc0*/  ISETP.NE.U32.AND P0, PT, R20, RZ, PT ;  /* 0x000000ff1400720c */ /* 0x004fc80003f05070 */
[----:B------:R-:W-:-:S03]  /*3bd0*/  ISETP.NE.AND.EX P0, PT, R21, RZ, PT, P0 ;  /* 0x000000ff1500720c */ /* 0x000fc60003f05300 */
[----:B------:R-:W2:Y:S01]  /*3be0*/  LDC R6, c[0x0][0x144] ;  /* 0x00005100ff067b82 */ /* 0x000ea20000000800 */
[-C--:B---3--:R-:W-:Y:S01]  /*3bf0*/  SHF.R.U64 R12, R4, R8.reuse, R3 ;  /* 0x00000008040c7219 */ /* 0x088fe20000001203 */
[----:B-----5:R-:W-:Y:S01]  /*3c00*/  IMAD.MOV R9, RZ, RZ, -R9 ;  /* 0x000000ffff097224 */ /* 0x020fe200078e0a09 */
[----:B-1----:R-:W-:Y:S02]  /*3c10*/  I2FP.F32.U32 R4, R13 ;  /* 0x0000000d00047245 */ /* 0x002fe40000201000 */
[----:B------:R-:W-:-:S03]  /*3c20*/  SHF.R.U32.HI R3, RZ, R8, R3 ;  /* 0x00000008ff037219 */ /* 0x000fc60000011603 */
[----:B------:R-:W1:Y:S01]  /*3c30*/  LDC R24, c[0x0][0x148] ;  /* 0x00005200ff187b82 */ /* 0x000e620000000800 */
[----:B------:R-:W-:Y:S01]  /*3c40*/  FMUL R7, R4, UR4 ;  /* 0x0000000404077c20 */ /* 0x000fe20008400000 */
[----:B------:R-:W-:Y:S01]  /*3c50*/  IMAD.MOV.U32 R4, RZ, RZ, -0x1 ;  /* 0xffffffffff047424 */ /* 0x000fe200078e00ff */
[-C--:B----4-:R-:W-:Y:S02]  /*3c60*/  SHF.L.U32 R29, R0, R11.reuse, RZ ;  /* 0x0000000b001d7219 */ /* 0x090fe400000006ff */
[----:B------:R3:W4:Y:S02]  /*3c70*/  F2I.U32.TRUNC.NTZ R15, R7 ;  /* 0x00000007000f7305 */ /* 0x000724000020f000 */
[----:B------:R-:W-:Y:S01]  /*3c80*/  SHF.L.U32 R4, R4, R11, RZ ;  /* 0x0000000b04047219 */ /* 0x000fe200000006ff */
[----:B------:R-:W1:Y:S01]  /*3c90*/  LDC R25, c[0x0][0x8a8] ;  /* 0x00022a00ff197b82 */ /* 0x000e620000000800 */
[-CC-:B------:R-:W-:Y:S02]  /*3ca0*/  SHF.R.U64 R10, R12, R14.reuse, R3.reuse ;  /* 0x0000000e0c0a7219 */ /* 0x180fe40000001203 */
[----:B------:R-:W-:-:S04]  /*3cb0*/  SHF.R.U32.HI R3, RZ, R14, R3 ;  /* 0x0000000eff037219 */ /* 0x000fc80000011603 */
[----:B------:R-:W-:Y:S01]  /*3cc0*/  SHF.R.U64 R14, R10, R11, R3 ;  /* 0x0000000b0a0e7219 */ /* 0x000fe20000001203 */
[----:B------:R-:W1:Y:S01]  /*3cd0*/  LDC R27, c[0x0][0x8f0] ;  /* 0x00023c00ff1b7b82 */ /* 0x000e620000000800 */
[----:B--2---:R-:W-:Y:S01]  /*3ce0*/  IMAD R26, R6, R9, R23 ;  /* 0x00000009061a7224 */ /* 0x004fe200078e0217 */
[----:B------:R-:W-:Y:S02]  /*3cf0*/  LOP3.LUT R23, RZ, R4, RZ, 0x33, !PT ;  /* 0x00000004ff177212 */ /* 0x000fe400078e33ff */
[----:B------:R-:W-:Y:S01]  /*3d00*/  SHF.R.U32.HI R5, RZ, R11, R3 ;  /* 0x0000000bff057219 */ /* 0x000fe20000011603 */
[----:B------:R-:W-:-:S03]  /*3d10*/  IMAD.MOV.U32 R4, RZ, RZ, R14 ;  /* 0x000000ffff047224 */ /* 0x000fc600078e000e */
[----:B------:R-:W2:Y:S08]  /*3d20*/  LDC R28, c[0x0][0x8e0] ;  /* 0x00023800ff1c7b82 */ /* 0x000eb00000000800 */
[----:B------:R-:W1:Y:S01]  /*3d30*/  LDC R30, c[0x0][0x8b8] ;  /* 0x00022e00ff1e7b82 */ /* 0x000e620000000800 */
[----:B---34-:R-:W-:Y:S05]  /*3d40*/  @!P0 BRA `(.L_x_72) ;  /* 0x0000000000288947 */ /* 0x018fea0003800000 */
        /* <DEDUP_REMOVED lines=10> */
.L_x_72:
[----:B------:R-:W-:Y:S01]  /*3df0*/  ISETP.NE.AND P0, PT, R2, 0x1, PT ;  /* 0x000000010200780c */ /* 0x000fe20003f05270 */
[----:B------:R-:W-:Y:S01]  /*3e00*/  IMAD.MOV R15, RZ, RZ, -R15 ;  /* 0x000000ffff0f7224 */ /* 0x000fe200078e0a0f */
[----:B-1----:R-:W-:Y:S01]  /*3e10*/  SHF.R.U64 R0, R4, R27, R5 ;  /* 0x0000001b04007219 */ /* 0x002fe20000001205 */
[----:B------:R-:W-:Y:S01]  /*3e20*/  VIADD R5, R25, 0xffffffff ;  /* 0xffffffff19057836 */ /* 0x000fe20000000000 */
[----:B------:R-:W-:Y:S02]  /*3e30*/  LOP3.LUT R23, R10, R23, RZ, 0xc0, !PT ;  /* 0x000000170a177212 */ /* 0x000fe400078ec0ff */
[----:B------:R-:W-:Y:S01]  /*3e40*/  R2UR UR43, R31 ;  /* 0x000000001f2b72ca */ /* 0x000fe200000e0000 */
[----:B------:R-:W-:Y:S01]  /*3e50*/  IMAD.MOV R3, RZ, RZ, -R0 ;  /* 0x000000ffff037224 */ /* 0x000fe200078e0a00 */
[----:B------:R-:W-:Y:S01]  /*3e60*/  LOP3.LUT R5, R12, R5, RZ, 0xc0, !PT ;  /* 0x000000050c057212 */ /* 0x000fe200078ec0ff */
[----:B------:R-:W-:Y:S02]  /*3e70*/  IMAD R23, R29, R0, R23 ;  /* 0x000000001d177224 */ /* 0x000fe400078e0217 */
[----:B--2---:R-:W-:-:S02]  /*3e80*/  IMAD R0, R3, R28, R14 ;  /* 0x0000001c03007224 */ /* 0x004fc400078e020e */
[----:B------:R-:W-:Y:S02]  /*3e90*/  @P0 IMAD R26, R24, R15, R13 ;  /* 0x0000000f181a0224 */ /* 0x000fe400078e020d */
[----:B------:R-:W-:Y:S02]  /*3ea0*/  IMAD R0, R0, R25, R5 ;  /* 0x0000001900007224 */ /* 0x000fe400078e0205 */
[----:B------:R-:W-:Y:S02]  /*3eb0*/  IMAD R23, R23, R30, R26 ;  /* 0x0000001e17177224 */ /* 0x000fe400078e021a */
[----:B------:R-:W-:-:S03]  /*3ec0*/  IMAD.MOV.U32 R3, RZ, RZ, 0x1 ;  /* 0x00000001ff037424 */ /* 0x000fc600078e00ff */
[----:B------:R-:W-:Y:S02]  /*3ed0*/  SEL R60, R0, R23, !P0 ;  /* 0x00000017003c7207 */ /* 0x000fe40004000000 */
[----:B------:R-:W-:-:S07]  /*3ee0*/  SEL R23, R23, R0, !P0 ;  /* 0x0000000017177207 */ /* 0x000fce0004000000 */
.L_x_70:
[----:B------:R-:W-:Y:S01]  /*3ef0*/  UIADD3 UR47, UR10, 0x1, URZ ;  /* 0x000000010a2f7890 */ /* 0x000fe2000fffe03f */
[----:B------:R-:W-:Y:S01]  /*3f00*/  LOP3.LUT P0, RZ, R3, 0xff, RZ, 0xc0, !PT ;  /* 0x000000ff03ff7812 */ /* 0x000fe2000780c0ff */
[----:B------:R-:W-:Y:S02]  /*3f10*/  ULOP3.LUT UR39, UR8, 0x7, URZ, 0xc0, !UPT ;  /* 0x0000000708277892 */ /* 0x000fe4000f8ec03f */
[----:B------:R-:W-:Y:S02]  /*3f20*/  UISETP.NE.AND UP0, UPT, UR47, 0x3, UPT ;  /* 0x000000032f00788c */ /* 0x000fe4000bf05270 */
[----:B------:R-:W-:Y:S02]  /*3f30*/  UIADD3 UR37, UR37, 0x2, URZ ;  /* 0x0000000225257890 */ /* 0x000fe4000fffe03f */
[----:B------:R-:W-:Y:S02]  /*3f40*/  USEL UR48, URZ, 0x1, UP0 ;  /* 0x000000013f307887 */ /* 0x000fe40008000000 */
[----:B------:R-:W-:-:S02]  /*3f50*/  USEL UR47, UR47, URZ, UP0 ;  /* 0x0000003f2f2f7287 */ /* 0x000fc40008000000 */
[----:B------:R-:W-:Y:S02]  /*3f60*/  ULOP3.LUT UR48, UR9, UR48, URZ, 0x3c, !UPT ;  /* 0x0000003009307292 */ /* 0x000fe4000f8e3c3f */
[----:B------:R-:W-:Y:S10]  /*3f70*/  @P0 BRA `(.L_x_73) ;  /* 0xffffffd400540947 */ /* 0x000ff4000383ffff */
[----:B------:R-:W-:-:S13]  /*3f80*/  PLOP3.LUT P0, PT, PT, PT, PT, 0x8, 0x0 ;  /* 0x000000000000781c */ /* 0x000fda0003f0e170 */
.L_x_18:
[----:B------:R-:W-:Y:S05]  /*3f90*/  @P0 BRA `(.L_x_10) ;  /* 0x0000002800e40947 */ /* 0x000fea0003800000 */
[----:B------:R-:W-:Y:S01]  /*3fa0*/  ULDC.64 UR6, c[0x0][0x588] ;  /* 0x0001620000067ab9 */ /* 0x000fe20000000a00 */
[----:B------:R-:W-:Y:S01]  /*3fb0*/  ISETP.NE.AND.EX P1, PT, R67, RZ, PT, P1 ;  /* 0x000000ff4300720c */ /* 0x000fe20003f25310 */
[----:B------:R-:W-:-:S04]  /*3fc0*/  DEPBAR.LE SB0, 0x0 ;  /* 0x000080000000791a */ /* 0x000fc80000000000 */
[----:B------:R-:W-:Y:S01]  /*3fd0*/  ISETP.NE.U32.AND P0, PT, RZ, UR6, PT ;  /* 0x00000006ff007c0c */ /* 0x000fe2000bf05070 */
[----:B------:R-:W-:Y:S03]  /*3fe0*/  BSSY B0, `(.L_x_74) ;  /* 0x0000014000007945 */ /* 0x000fe60003800000 */
[----:B------:R-:W-:-:S13]  /*3ff0*/  ISETP.NE.AND.EX P0, PT, RZ, UR7, PT, P0 ;  /* 0x00000007ff007c0c */ /* 0x000fda000bf05300 */
[----:B------:R-:W-:Y:S05]  /*4000*/  @P0 BRA P1, `(.L_x_75) ;  /* 0x0000000000440947 */ /* 0x000fea0000800000 */
[----:B------:R-:W-:-:S04]  /*4010*/  ISETP.NE.U32.AND P0, PT, R66, RZ, PT ;  /* 0x000000ff4200720c */ /* 0x000fc80003f05070 */
[----:B------:R-:W-:-:S13]  /*4020*/  ISETP.NE.AND.EX P0, PT, R67, RZ, PT, P0 ;  /* 0x000000ff4300720c */ /* 0x000fda0003f05300 */
[----:B------:R-:W-:Y:S05]  /*4030*/  @!P0 BRA `(.L_x_76) ;  /* 0x00000000002c8947 */ /* 0x000fea0003800000 */
[----:B------:R-:W-:-:S13]  /*4040*/  LOP3.LUT P0, RZ, R56, 0xff, RZ, 0xc0, !PT ;  /* 0x000000ff38ff7812 */ /* 0x000fda000780c0ff */
[----:B------:R-:W-:Y:S05]  /*4050*/  @!P0 BRA `(.L_x_77) ;  /* 0x0000000000108947 */ /* 0x000fea0003800000 */
[----:B-----5:R-:W-:-:S13]  /*4060*/  FSETP.NEU.AND P0, PT, R57, RZ, PT ;  /* 0x000000ff3900720b */ /* 0x020fda0003f0d000 */
[----:B------:R-:W-:Y:S05]  /*4070*/  @!P0 BREAK B0 ;  /* 0x0000000000008942 */ /* 0x000fea0003800000 */
[----:B------:R-:W-:Y:S05]  /*4080*/  @P0 BRA `(.L_x_75) ;  /* 0x0000000000240947 */ /* 0x000fea0003800000 */
[----:B------:R-:W-:Y:S05]  /*4090*/  BRA `(.L_x_10) ;  /* 0x0000002800a47947 */ /* 0x000fea0003800000 */
.L_x_77:
[----:B------:R-:W-:-:S04]  /*40a0*/  ISETP.NE.U32.AND P0, PT, RZ, UR6, PT ;  /* 0x00000006ff007c0c */ /* 0x000fc8000bf05070 */
[----:B------:R-:W-:-:S13]  /*40b0*/  ISETP.NE.AND.EX P0, PT, RZ, UR7, PT, P0 ;  /* 0x00000007ff007c0c */ /* 0x000fda000bf05300 */
[----:B------:R-:W-:Y:S05]  /*40c0*/  @!P0 BREAK B0 ;  /* 0x0000000000008942 */ /* 0x000fea0003800000 */
[----:B------:R-:W-:Y:S05]  /*40d0*/  @P0 BRA `(.L_x_75) ;  /* 0x0000000000100947 */ /* 0x000fea0003800000 */
[----:B------:R-:W-:Y:S05]  /*40e0*/  BRA `(.L_x_10) ;  /* 0x0000002800907947 */ /* 0x000fea0003800000 */
.L_x_76:
[----:B-----5:R-:W-:-:S13]  /*40f0*/  FSETP.NEU.AND P0, PT, R57, RZ, PT ;  /* 0x000000ff3900720b */ /* 0x020fda0003f0d000 */
[----:B------:R-:W-:Y:S05]  /*4100*/  @!P0 BREAK B0 ;  /* 0x0000000000008942 */ /* 0x000fea0003800000 */
[----:B------:R-:W-:Y:S05]  /*4110*/  @!P0 BRA `(.L_x_10) ;  /* 0x0000002800848947 */ /* 0x000fea0003800000 */
.L_x_75:
[----:B------:R-:W-:Y:S05]  /*4120*/  BSYNC B0 ;  /* 0x0000000000007941 */ /* 0x000fea0003800000 */
.L_x_74:
[----:B------:R-:W-:-:S04]  /*4130*/  LOP3.LUT R19, R19, 0x1, RZ, 0xfc, !PT ;  /* 0x0000000113137812 */ /* 0x000fc800078efcff */
[----:B------:R-:W-:-:S13]  /*4140*/  ISETP.NE.AND P0, PT, R19, 0x3, PT ;  /* 0x000000031300780c */ /* 0x000fda0003f05270 */
[----:B------:R-:W-:Y:S05]  /*4150*/  @!P0 BRA `(.L_x_78) ;  /* 0x0000000000048947 */ /* 0x000fea0003800000 */
[----:B------:R-:W-:Y:S01]  /*4160*/  BPT.TRAP 0x1 ;  /* 0x000000040000795c */ /* 0x000fe20000300000 */
.L_x_78:
[----:B------:R-:W3:Y:S01]  /*4170*/  S2UR UR5, SR_CgaCtaId ;  /* 0x00000000000579c3 */ /* 0x000ee20000008800 */
[----:B------:R-:W-:Y:S02]  /*4180*/  UMOV UR4, 0x400 ;  /* 0x0000040000047882 */ /* 0x000fe40000000000 */
[----:B---3--:R-:W-:-:S04]  /*4190*/  ULEA UR4, UR5, UR4, 0x18 ;  /* 0x0000000405047291 */ /* 0x008fc8000f8ec03f */
[----:B------:R-:W-:-:S04]  /*41a0*/  ULEA UR4, UR36, UR4, 0x3 ;  /* 0x0000000424047291 */ /* 0x000fc8000f8e183f */
[----:B------:R-:W-:-:S04]  /*41b0*/  UIADD3 UR4, UR4, 0x98, URZ ;  /* 0x0000009804047890 */ /* 0x000fc8000fffe03f */
[----:B------:R-:W-:-:S09]  /*41c0*/  UPRMT UR4, UR5, 0x654, UR4 ;  /* 0x0000065405047896 */ /* 0x000fd20008000004 */
[----:B------:R-:W-:Y:S01]  /*41d0*/  SYNCS.ARRIVE.TRANS64.RED.A1T0 RZ, [UR4], RZ ;  /* 0x000000ffffff79a7 */ /* 0x000fe20008100404 */
[----:B------:R-:W-:Y:S05]  /*41e0*/  BRA `(.L_x_10) ;  /* 0x0000002800507947 */ /* 0x000fea0003800000 */
.L_x_9:
[----:B------:R-:W-:Y:S01]  /*41f0*/  ULDC.64 UR4, c[0x0][0x8f8] ;  /* 0x00023e0000047ab9 */ /* 0x000fe20000000a00 */
[----:B------:R-:W-:Y:S01]  /*4200*/  PRMT R11, RZ, 0x7610, R11 ;  /* 0x00007610ff0b7816 */ /* 0x000fe2000000000b */
[----:B------:R-:W-:Y:S01]  /*4210*/  IMAD.MOV.U32 R13, RZ, RZ, -0x1 ;  /* 0xffffffffff0d7424 */ /* 0x000fe200078e00ff */
[----:B------:R-:W-:Y:S01]  /*4220*/  ISETP.GE.U32.AND P0, PT, R16, UR4, PT ;  /* 0x0000000410007c0c */ /* 0x000fe2000bf06070 */
[----:B------:R-:W-:Y:S02]  /*4230*/  IMAD.MOV.U32 R7, RZ, RZ, -0x1 ;  /* 0xffffffffff077424 */ /* 0x000fe400078e00ff */
[----:B------:R-:W-:Y:S01]  /*4240*/  IMAD.MOV.U32 R6, RZ, RZ, -0x1 ;  /* 0xffffffffff067424 */ /* 0x000fe200078e00ff */
[----:B------:R-:W-:-:S13]  /*4250*/  ISETP.GE.U32.AND.EX P0, PT, R17, UR5, PT, P0 ;  /* 0x0000000511007c0c */ /* 0x000fda000bf06100 */
        /* <DEDUP_REMOVED lines=19> */
.L_x_80:
[-CC-:B------:R-:W-:Y:S01]  /*4390*/  SHF.R.U64 R20, R14, R24.reuse, R15.reuse ;  /* 0x000000180e147219 */ /* 0x180fe2000000120f */
[----:B------:R-:W1:Y:S01]  /*43a0*/  LDC R28, c[0x0][0x8c0] ;  /* 0x00023000ff1c7b82 */ /* 0x000e620000000800 */
[----:B------:R-:W-:Y:S01]  /*43b0*/  SHF.R.U32.HI R6, RZ, R24, R15 ;  /* 0x00000018ff067219 */ /* 0x000fe2000001160f */
[----:B------:R-:W-:Y:S01]  /*43c0*/  ULDC UR4, c[0x0][0x150] ;  /* 0x0000540000047ab9 */ /* 0x000fe20000000800 */
[----:B------:R-:W-:Y:S01]  /*43d0*/  IADD3 R9, P0, RZ, -R20, RZ ;  /* 0x80000014ff097210 */ /* 0x000fe20007f1e0ff */
[----:B------:R-:W-:Y:S01]  /*43e0*/  IMAD.MOV.U32 R13, RZ, RZ, -0x1 ;  /* 0xffffffffff0d7424 */ /* 0x000fe200078e00ff */
[----:B------:R-:W-:-:S03]  /*43f0*/  I2FP.F32.U32 R11, R8 ;  /* 0x00000008000b7245 */ /* 0x000fc60000201000 */
[----:B------:R-:W2:Y:S01]  /*4400*/  LDC.64 R30, c[0x0][0x8e8] ;  /* 0x00023a00ff1e7b82 */ /* 0x000ea20000000a00 */
[----:B------:R-:W-:Y:S02]  /*4410*/  IMAD.X R7, RZ, RZ, ~R6, P0 ;  /* 0x000000ffff077224 */ /* 0x000fe400000e0e06 */
[----:B------:R-:W-:Y:S01]  /*4420*/  FMUL R11, R11, UR4 ;  /* 0x000000040b0b7c20 */ /* 0x000fe20008400000 */
[----:B------:R-:W-:Y:S01]  /*4430*/  ULDC UR4, c[0x0][0x154] ;  /* 0x0000550000047ab9 */ /* 0x000fe20000000800 */
[-C--:B------:R-:W-:Y:S02]  /*4440*/  IMAD R12, R7, R26.reuse, RZ ;  /* 0x0000001a070c7224 */ /* 0x080fe400078e02ff */
[C---:B------:R-:W-:Y:S01]  /*4450*/  IMAD.WIDE.U32 R6, R9.reuse, R26, R16 ;  /* 0x0000001a09067225 */ /* 0x040fe200078e0010 */
[----:B------:R-:W3:Y:S01]  /*4460*/  LDC R24, c[0x0][0x8b0] ;  /* 0x00022c00ff187b82 */ /* 0x000ee20000000800 */
[----:B------:R-:W4:Y:S02]  /*4470*/  F2I.U32.TRUNC.NTZ R11, R11 ;  /* 0x0000000b000b7305 */ /* 0x000f24000020f000 */
[----:B------:R-:W-:-:S04]  /*4480*/  IMAD R9, R9, R27, R12 ;  /* 0x0000001b09097224 */ /* 0x000fc800078e020c */
[----:B------:R-:W-:Y:S01]  /*4490*/  IMAD.IADD R7, R7, 0x1, R9 ;  /* 0x0000000107077824 */ /* 0x000fe200078e0209 */
[----:B------:R-:W3:Y:S04]  /*44a0*/  LDC R25, c[0x0][0x148] ;  /* 0x00005200ff197b82 */ /* 0x000ee80000000800 */
[----:B-1----:R-:W-:Y:S02]  /*44b0*/  SHF.R.U64 R14, R6, R28, R7 ;  /* 0x0000001c060e7219 */ /* 0x002fe40000001207 */
[----:B------:R-:W-:Y:S02]  /*44c0*/  I2FP.F32.U32 R6, R10 ;  /* 0x0000000a00067245 */ /* 0x000fe40000201000 */
[----:B------:R-:W1:Y:S01]  /*44d0*/  LDC R9, c[0x0][0x144] ;  /* 0x00005100ff097b82 */ /* 0x000e620000000800 */
[----:B--2---:R-:W-:Y:S01]  /*44e0*/  ISETP.NE.U32.AND P0, PT, R30, RZ, PT ;  /* 0x000000ff1e00720c */ /* 0x004fe20003f05070 */
[----:B----4-:R-:W-:Y:S01]  /*44f0*/  IMAD.MOV R11, RZ, RZ, -R11 ;  /* 0x000000ffff0b7224 */ /* 0x010fe200078e0a0b */
[----:B------:R-:W-:Y:S01]  /*4500*/  SHF.R.U32.HI R7, RZ, R28, R7 ;  /* 0x0000001cff077219 */ /* 0x000fe20000011607 */
[----:B------:R-:W-:Y:S01]  /*4510*/  FMUL R12, R6, UR4 ;  /* 0x00000004060c7c20 */ /* 0x000fe20008400000 */
[----:B------:R-:W-:Y:S01]  /*4520*/  ISETP.NE.AND.EX P0, PT, R31, RZ, PT, P0 ;  /* 0x000000ff1f00720c */ /* 0x000fe20003f05300 */
[----:B------:R-:W-:-:S02]  /*4530*/  ULDC UR4, c[0x0][0x900] ;  /* 0x0002400000047ab9 */ /* 0x000fc40000000800 */
[----:B------:R-:W2:Y:S01]  /*4540*/  LDC R26, c[0x0][0x8a8] ;  /* 0x00022a00ff1a7b82 */ /* 0x000ea20000000800 */
[-CC-:B---3--:R-:W-:Y:S02]  /*4550*/  SHF.R.U64 R21, R14, R24.reuse, R7.reuse ;  /* 0x000000180e157219 */ /* 0x188fe40000001207 */
[----:B------:R-:W-:Y:S02]  /*4560*/  SHF.R.U32.HI R6, RZ, R24, R7 ;  /* 0x00000018ff067219 */ /* 0x000fe40000011607 */
[----:B------:R3:W4:Y:S01]  /*4570*/  F2I.U32.TRUNC.NTZ R24, R12 ;  /* 0x0000000c00187305 */ /* 0x000722000020f000 */
[----:B------:R-:W-:Y:S02]  /*4580*/  SHF.L.U32 R32, R13, UR4, RZ ;  /* 0x000000040d207c19 */ /* 0x000fe400080006ff */
[----:B------:R-:W2:Y:S01]  /*4590*/  LDC R27, c[0x0][0x8f0] ;  /* 0x00023c00ff1b7b82 */ /* 0x000ea20000000800 */
[--C-:B------:R-:W-:Y:S02]  /*45a0*/  SHF.R.U64 R23, R21, UR4, R6.reuse ;  /* 0x0000000415177c19 */ /* 0x100fe40008001206 */
[----:B------:R-:W-:-:S03]  /*45b0*/  SHF.R.U32.HI R7, RZ, UR4, R6 ;  /* 0x00000004ff077c19 */ /* 0x000fc60008011606 */
[----:B------:R-:W-:Y:S02]  /*45c0*/  IMAD.MOV.U32 R6, RZ, RZ, R23 ;  /* 0x000000ffff067224 */ /* 0x000fe400078e0017 */
[----:B------:R-:W2:Y:S01]  /*45d0*/  LDC R29, c[0x0][0x8e0] ;  /* 0x00023800ff1d7b82 */ /* 0x000ea20000000800 */
[----:B-1----:R-:W-:-:S07]  /*45e0*/  IMAD R28, R9, R11, R8 ;  /* 0x0000000b091c7224 */ /* 0x002fce00078e0208 */
        /* <DEDUP_REMOVED lines=12> */
.L_x_81:
[----:B------:R-:W-:Y:S01]  /*46b0*/  ISETP.NE.AND P0, PT, R2, 0x1, PT ;  /* 0x000000010200780c */ /* 0x000fe20003f05270 */
[----:B------:R-:W-:Y:S01]  /*46c0*/  USHF.L.U32 UR4, UR44, UR4, URZ ;  /* 0x000000042c047299 */ /* 0x000fe2000800063f */
[----:B------:R-:W-:Y:S01]  /*46d0*/  LOP3.LUT R32, RZ, R32, RZ, 0x33, !PT ;  /* 0x00000020ff207212 */ /* 0x000fe200078e33ff */
[----:B--2---:R-:W-:Y:S01]  /*46e0*/  VIADD R9, R26, 0xffffffff ;  /* 0xffffffff1a097836 */ /* 0x004fe20000000000 */
[----:B------:R-:W-:Y:S01]  /*46f0*/  SHF.R.U64 R7, R6, R27, R7 ;  /* 0x0000001b06077219 */ /* 0x000fe20000001207 */
[----:B------:R-:W-:Y:S01]  /*4700*/  IMAD.MOV R24, RZ, RZ, -R24 ;  /* 0x000000ffff187224 */ /* 0x000fe200078e0a18 */
[----:B------:R-:W-:Y:S01]  /*4710*/  LOP3.LUT R6, R21, R32, RZ, 0xc0, !PT ;  /* 0x0000002015067212 */ /* 0x000fe200078ec0ff */
[----:B------:R-:W-:Y:S02]  /*4720*/  IMAD.MOV.U32 R11, RZ, RZ, 0x1 ;  /* 0x00000001ff0b7424 */ /* 0x000fe400078e00ff */
[----:B------:R-:W-:Y:S02]  /*4730*/  IMAD.MOV R8, RZ, RZ, -R7 ;  /* 0x000000ffff087224 */ /* 0x000fe400078e0a07 */
[----:B------:R-:W-:Y:S01]  /*4740*/  IMAD R13, R7, UR4, R6 ;  /* 0x00000004070d7c24 */ /* 0x000fe2000f8e0206 */
[----:B------:R-:W-:Y:S01]  /*4750*/  LOP3.LUT R7, R14, R9, RZ, 0xc0, !PT ;  /* 0x000000090e077212 */ /* 0x000fe200078ec0ff */
[----:B------:R-:W-:-:S02]  /*4760*/  @P0 IMAD R28, R25, R24, R10 ;  /* 0x00000018191c0224 */ /* 0x000fc400078e020a */
[----:B------:R-:W-:Y:S02]  /*4770*/  IMAD R6, R8, R29, R23 ;  /* 0x0000001d08067224 */ /* 0x000fe400078e0217 */
[----:B-1----:R-:W-:Y:S02]  /*4780*/  IMAD R13, R13, R33, R28 ;  /* 0x000000210d0d7224 */ /* 0x002fe400078e021c */
[----:B------:R-:W-:-:S05]  /*4790*/  IMAD R6, R6, R26, R7 ;  /* 0x0000001a06067224 */ /* 0x000fca00078e0207 */
[----:B------:R-:W-:Y:S02]  /*47a0*/  SEL R7, R6, R13, !P0 ;  /* 0x0000000d06077207 */ /* 0x000fe40004000000 */
[----:B------:R-:W-:Y:S01]  /*47b0*/  SEL R13, R13, R6, !P0 ;  /* 0x000000060d0d7207 */ /* 0x000fe20004000000 */
[----:B------:R-:W-:-:S07]  /*47c0*/  IMAD.MOV.U32 R6, RZ, RZ, R20 ;  /* 0x000000ffff067224 */ /* 0x000fce00078e0014 */
.L_x_79:
[----:B------:R-:W-:-:S08]  /*47d0*/  NOP ;  /* 0x0000000000007918 */ /* 0x000fd00000000000 */
[----:B------:R-:W1:-:S00]  /*47e0*/  USETMAXREG.DEALLOC.CTAPOOL 0x28 ;  /* 0x00000028000079c8 */ /* 0x000e4000080e0500 */
[----:B-1----:R-:W-:-:S13]  /*47f0*/  ISETP.NE.AND P0, PT, R0, 0x1, PT ;  /* 0x000000010000780c */ /* 0x002fda0003f05270 */
[----:B------:R-:W-:Y:S05]  /*4800*/  @!P0 BRA `(.L_x_10) ;  /* 0x0000002000c88947 */ /* 0x000fea0003800000 */
[----:B------:R-:W-:Y:S05]  /*4810*/  @!P3 BRA `(.L_x_82) ;  /* 0x000000100054b947 */ /* 0x000fea0003800000 */
[----:B------:R-:W-:-:S04]  /*4820*/  PRMT R3, R3, 0x9910, RZ ;  /* 0x0000991003037816 */ /* 0x000fc800000000ff */
[----:B------:R-:W-:-:S04]  /*4830*/  ISETP.NE.AND P0, PT, R3, RZ, PT ;  /* 0x000000ff0300720c */ /* 0x000fc80003f05270 */
[----:B------:R-:W-:-:S13]  /*4840*/  ISETP.NE.OR P0, PT, R0, 0x2, !P0 ;  /* 0x000000020000780c */ /* 0x000fda0004705670 */
[----:B------:R-:W-:Y:S05]  /*4850*/  @P0 BRA `(.L_x_10) ;  /* 0x0000002000b40947 */ /* 0x000fea0003800000 */
[----:B------:R-:W-:-:S13]  /*4860*/  LOP3.LUT P1, RZ, R11, 0xff, RZ, 0xc0, !PT ;  /* 0x000000ff0bff7812 */ /* 0x000fda000782c0ff */
[----:B------:R-:W-:Y:S05]  /*4870*/  @!P1 BRA `(.L_x_83) ;  /* 0x0000000000189947 */ /* 0x000fea0003800000 */
[----:B------:R-:W-:Y:S01]  /*4880*/  UMOV UR4, 0x400 ;  /* 0x0000040000047882 */ /* 0x000fe20000000000 */
[----:B------:R-:W-:Y:S01]  /*4890*/  IMAD.MOV.U32 R0, RZ, RZ, RZ ;  /* 0x000000ffff007224 */ /* 0x000fe200078e00ff */
[----:B------:R-:W-:-:S04]  /*48a0*/  ULEA UR4, UR46, UR4, 0x18 ;  /* 0x000000042e047291 */ /* 0x000fc8000f8ec03f */
[----:B------:R-:W-:-:S05]  /*48b0*/  SHF.L.U32 R0, R0, 0x1f, RZ ;  /* 0x0000001f00007819 */ /* 0x000fca00000006ff */
[----:B------:R-:W1:Y:S02]  /*48c0*/  SYNCS.PHASECHK.TRANS64.TRYWAIT P0, [UR4+0xb8], R0 ;  /* 0x0000b800ff0075a7 */ /* 0x000e640008000144 */
[----:B-1----:R-:W-:Y:S05]  /*48d0*/  @!P0 BRA `(.L_x_84) ;  /* 0x0000002000f08947 */ /* 0x002fea0003800000 */
.L_x_83:
[----:B------:R-:W-:Y:S01]  /*48e0*/  PRMT R9, RZ, 0x7610, R9 ;  /* 0x00007610ff097816 */ /* 0x000fe20000000009 */
[----:B------:R-:W-:Y:S06]  /*48f0*/  @P2 BRA `(.L_x_85) ;  /* 0x0000000000242947 */ /* 0x000fec0003800000 */
[----:B------:R-:W-:Y:S02]  /*4900*/  ULDC.64 UR4, c[0x0][0x588] ;  /* 0x0001620000047ab9 */ /* 0x000fe40000000a00 */
[----:B------:R-:W-:-:S04]  /*4910*/  ISETP.NE.U32.AND P0, PT, RZ, UR4, PT ;  /* 0x00000004ff007c0c */ /* 0x000fc8000bf05070 */
[----:B------:R-:W-:-:S13]  /*4920*/  ISETP.NE.AND.EX P0, PT, RZ, UR5, PT, P0 ;  /* 0x00000005ff007c0c */ /* 0x000fda000bf05300 */
[----:B------:R-:W-:Y:S05]  /*4930*/  @!P0 BRA `(.L_x_86) ;  /* 0x00000000000c8947 */ /* 0x000fea0003800000 */
[----:B------:R3:W5:Y:S01]  /*4940*/  LDG.E R11, desc[UR54][R4.64] ;  /* 0x00000036040b7981 */ /* 0x000762000c1e1900 */
[----:B------:R-:W-:Y:S01]  /*4950*/  IMAD.MOV.U32 R9, RZ, RZ, 0x1 ;  /* 0x00000001ff097424 */ /* 0x000fe200078e00ff */
[----:B------:R-:W-:Y:S06]  /*4960*/  BRA `(.L_x_85) ;  /* 0x0000000000087947 */ /* 0x000fec0003800000 */
.L_x_86:
[----:B------:R-:W2:Y:S01]  /*4970*/  LDC R11, c[0x0][0x580] ;  /* 0x00016000ff0b7b82 */ /* 0x000ea20000000800 */
[----:B------:R-:W-:-:S07]  /*4980*/  IMAD.MOV.U32 R9, RZ, RZ, 0x1 ;  /* 0x00000001ff097424 */ /* 0x000fce00078e00ff */
.L_x_85:
[----:B------:R-:W-:Y:S01]  /*4990*/  UMOV UR4, URZ ;  /* 0x0000003f00047c82 */ /* 0x000fe20008000000 */
[----:B-1----:R-:W-:Y:S01]  /*49a0*/  IMAD.MOV.U32 R0, RZ, RZ, 0x1 ;  /* 0x00000001ff007424 */ /* 0x002fe200078e00ff */
[----:B------:R-:W-:Y:S06]  /*49b0*/  @!P1 BRA `(.L_x_87) ;  /* 0x0000000c00489947 */ /* 0x000fec0003800000 */
[----:B------:R-:W1:Y:S01]  /*49c0*/  LDC R3, c[0x0][0x8a8] ;  /* 0x00022a00ff037b82 */ /* 0x000e620000000800 */
[----:B------:R-:W-:Y:S01]  /*49d0*/  IMAD.MOV.U32 R0, RZ, RZ, -0x1 ;  /* 0xffffffffff007424 */ /* 0x000fe200078e00ff */
[----:B------:R-:W-:Y:S01]  /*49e0*/  ULDC UR5, c[0x0][0x900] ;  /* 0x0002400000057ab9 */ /* 0x000fe20000000800 */
[----:B------:R-:W-:Y:S01]  /*49f0*/  LOP3.LUT R10, R19, 0x2, RZ, 0xfc, !PT ;  /* 0x00000002130a7812 */ /* 0x000fe200078efcff */
[----:B------:R-:W-:Y:S01]  /*4a00*/  ULDC.64 UR14, c[0x0][0x198] ;  /* 0x00006600000e7ab9 */ /* 0x000fe20000000a00 */
[----:B------:R-:W-:Y:S01]  /*4a10*/  UMOV UR4, URZ ;  /* 0x0000003f00047c82 */ /* 0x000fe20008000000 */
[----:B------:R-:W-:Y:S01]  /*4a20*/  SHF.L.U32 R8, R0, UR5, RZ ;  /* 0x0000000500087c19 */ /* 0x000fe200080006ff */
[----:B------:R-:W-:Y:S01]  /*4a30*/  IMAD.MOV.U32 R0, RZ, RZ, 0x1 ;  /* 0x00000001ff007424 */ /* 0x000fe200078e00ff */
[----:B------:R-:W-:Y:S02]  /*4a40*/  USHF.L.U32 UR13, UR44, UR5, URZ ;  /* 0x000000052c0d7299 */ /* 0x000fe4000800063f */
[----:B------:R-:W-:Y:S01]  /*4a50*/  LOP3.LUT R8, RZ, R8, RZ, 0x33, !PT ;  /* 0x00000008ff087212 */ /* 0x000fe200078e33ff */
[----:B------:R-:W-:Y:S01]  /*4a60*/  ULDC.64 UR22, c[0x0][0x588] ;  /* 0x0001620000167ab9 */ /* 0x000fe20000000a00 */
[----:B------:R-:W-:Y:S01]  /*4a70*/  ULDC.64 UR24, c[0x0][0x8f8] ;  /* 0x00023e0000187ab9 */ /* 0x000fe20000000a00 */
[----:B------:R-:W-:Y:S01]  /*4a80*/  ULDC.64 UR26, c[0x0][0x590] ;  /* 0x00016400001a7ab9 */ /* 0x000fe20000000a00 */
[----:B-1----:R-:W-:-:S07]  /*4a90*/  VIADD R3, R3, 0xffffffff ;  /* 0xffffffff03037836 */ /* 0x002fce0000000000 */
.L_x_107:
[----:B------:R-:W-:Y:S02]  /*4aa0*/  ISETP.NE.U32.AND P0, PT, RZ, UR26, PT ;  /* 0x0000001aff007c0c */ /* 0x000fe4000bf05070 */
[----:B------:R-:W-:Y:S02]  /*4ab0*/  R2UR UR19, R13 ;  /* 0x000000000d1372ca */ /* 0x000fe400000e0000 */
[----:B------:R-:W-:Y:S02]  /*4ac0*/  R2UR UR18, R7 ;  /* 0x00000000071272ca */ /* 0x000fe400000e0000 */
[----:B------:R-:W-:-:S09]  /*4ad0*/  ISETP.NE.AND.EX P0, PT, RZ, UR27, PT, P0 ;  /* 0x0000001bff007c0c */ /* 0x000fd2000bf05300 */
[----:B------:R-:W-:Y:S02]  /*4ae0*/  USHF.L.U32 UR19, UR19, 0x7, URZ ;  /* 0x0000000713137899 */ /* 0x000fe4000800063f */
[----:B------:R-:W-:Y:S02]  /*4af0*/  USHF.L.U32 UR18, UR18, 0x6, URZ ;  /* 0x0000000612127899 */ /* 0x000fe4000800063f */
[----:B------:R-:W-:Y:S10]  /*4b00*/  @!P0 BRA `(.L_x_88) ;  /* 0x00000000002c8947 */ /* 0x000ff40003800000 */
[----:B------:R-:W-:-:S04]  /*4b10*/  ISETP.NE.U32.AND P1, PT, RZ, UR22, PT ;  /* 0x00000016ff007c0c */ /* 0x000fc8000bf25070 */
[----:B------:R-:W-:-:S13]  /*4b20*/  ISETP.NE.AND.EX P1, PT, RZ, UR23, PT, P1 ;  /* 0x00000017ff007c0c */ /* 0x000fda000bf25310 */
[----:B------:R-:W-:Y:S05]  /*4b30*/  @!P1 BRA `(.L_x_89) ;  /* 0x0000000000189947 */ /* 0x000fea0003800000 */
[----:B---3--:R-:W1:Y:S01]  /*4b40*/  LDC.64 R4, c[0x0][0x588] ;  /* 0x00016200ff047b82 */ /* 0x008e620000000a00 */
[----:B------:R-:W-:-:S04]  /*4b50*/  IMAD R7, R6, UR26, RZ ;  /* 0x0000001a06077c24 */ /* 0x000fc8000f8e02ff */
[----:B-1----:R-:W-:-:S05]  /*4b60*/  IMAD.WIDE R4, R7, 0x4, R4 ;  /* 0x0000000407047825 */ /* 0x002fca00078e0204 */
[----:B--2--5:R4:W5:Y:S01]  /*4b70*/  LDG.E R11, desc[UR54][R4.64] ;  /* 0x00000036040b7981 */ /* 0x024962000c1e1900 */
[----:B------:R-:W-:Y:S01]  /*4b80*/  IMAD.MOV.U32 R9, RZ, RZ, 0x1 ;  /* 0x00000001ff097424 */ /* 0x000fe200078e00ff */
[----:B------:R-:W-:Y:S06]  /*4b90*/  BRA `(.L_x_88) ;  /* 0x0000000000087947 */ /* 0x000fec0003800000 */
.L_x_89:
[----:B--2--5:R-:W1:Y:S01]  /*4ba0*/  LDC R11, c[0x0][0x580] ;  /* 0x00016000ff0b7b82 */ /* 0x024e620000000800 */
[----:B------:R-:W-:-:S07]  /*4bb0*/  IMAD.MOV.U32 R9, RZ, RZ, 0x1 ;  /* 0x00000001ff097424 */ /* 0x000fce00078e00ff */
.L_x_88:
[----:B------:R-:W-:Y:S05]  /*4bc0*/  @!P0 BRA `(.L_x_90) ;  /* 0x00000000001c8947 */ /* 0x000fea0003800000 */
[----:B------:R-:W-:-:S13]  /*4bd0*/  LOP3.LUT P2, RZ, R9, 0xff, RZ, 0xc0, !PT ;  /* 0x000000ff09ff7812 */ /* 0x000fda000784c0ff */
[----:B---34-:R-:W3:Y:S02]  /*4be0*/  @!P2 LDC.64 R4, c[0x0][0x588] ;  /* 0x00016200ff04ab82 */ /* 0x018ee40000000a00 */
[----:B---3--:R-:W-:-:S04]  /*4bf0*/  @!P2 ISETP.NE.U32.AND P0, PT, R4, RZ, PT ;  /* 0x000000ff0400a20c */ /* 0x008fc80003f05070 */
[----:B------:R-:W-:Y:S02]  /*4c00*/  @!P2 ISETP.NE.AND.EX P1, PT, R5, RZ, PT, P0 ;  /* 0x000000ff0500a20c */ /* 0x000fe40003f25300 */
[----:B-12--5:R-:W-:Y:S02]  /*4c10*/  @P2 FSETP.EQ.AND P0, PT, R11, RZ, PT ;  /* 0x000000ff0b00220b */ /* 0x026fe40003f02000 */
[----:B------:R-:W-:Y:S01]  /*4c20*/  @!P2 PLOP3.LUT P0, PT, P1, PT, PT, 0x8, 0x0 ;  /* 0x000000000000a81c */ /* 0x000fe20000f0e170 */
[----:B------:R-:W-:-:S12]  /*4c30*/  BRA `(.L_x_91) ;  /* 0x0000000000047947 */ /* 0x000fd80003800000 */
.L_x_90:
[----:B-12--5:R-:W-:-:S13]  /*4c40*/  FSETP.EQ.AND P0, PT, R11, RZ, PT ;  /* 0x000000ff0b00720b */ /* 0x026fda0003f02000 */
.L_x_91:
[----:B------:R-:W-:Y:S02]  /*4c50*/  ISETP.NE.AND P2, PT, R10, 0x3, PT ;  /* 0x000000030a00780c */ /* 0x000fe40003f45270 */
[----:B------:R-:W-:-:S04]  /*4c60*/  ELECT P1, URZ, PT ;  /* 0x00000000003f782f */ /* 0x000fc80003820000 */
[----:B------:R-:W-:-:S07]  /*4c70*/  PLOP3.LUT P0, PT, P1, P0, PT, 0x20, 0x0 ;  /* 0x000000000000781c */ /* 0x000fce0000f00470 */
[----:B------:R-:W-:Y:S06]  /*4c80*/  @!P2 BRA `(.L_x_92) ;  /* 0x000000000004a947 */ /* 0x000fec0003800000 */
[----:B------:R-:W-:Y:S01]  /*4c90*/  BPT.TRAP 0x1 ;  /* 0x000000040000795c */ /* 0x000fe20000300000 */
.L_x_92:
[----:B------:R-:W1:Y:S01]  /*4ca0*/  S2UR UR46, SR_CgaCtaId ;  /* 0x00000000002e79c3 */ /* 0x000e620000008800 */
[----:B------:R-:W-:Y:S01]  /*4cb0*/  UMOV UR5, 0x400 ;  /* 0x0000040000057882 */ /* 0x000fe20000000000 */
[----:B---34-:R-:W-:Y:S01]  /*4cc0*/  SHF.L.U32 R4, R0, 0x1f, RZ ;  /* 0x0000001f00047819 */ /* 0x018fe200000006ff */
[----:B-1----:R-:W-:-:S04]  /*4cd0*/  ULEA UR6, UR46, UR5, 0x18 ;  /* 0x000000052e067291 */ /* 0x002fc8000f8ec03f */
[----:B------:R-:W-:-:S09]  /*4ce0*/  ULEA UR5, UR4, UR6, 0x3 ;  /* 0x0000000604057291 */ /* 0x000fd2000f8e183f */
[----:B------:R-:W1:Y:S02]  /*4cf0*/  SYNCS.PHASECHK.TRANS64.TRYWAIT P1, [UR5+0x98], R4 ;  /* 0x00009804ff0075a7 */ /* 0x000e640008020145 */
[----:B-1----:R-:W-:Y:S05]  /*4d00*/  @!P1 BRA `(.L_x_93) ;  /* 0x0000001c00fc9947 */ /* 0x002fea0003800000 */
.L_x_139:
[----:B------:R-:W-:Y:S04]  /*4d10*/  BSSY B0, `(.L_x_94) ;  /* 0x000000f000007945 */ /* 0x000fe80003800000 */
[----:B------:R-:W-:Y:S05]  /*4d20*/  @!P0 BRA `(.L_x_95) ;  /* 0x0000000000348947 */ /* 0x000fea0003800000 */
[----:B------:R-:W-:Y:S01]  /*4d30*/  ULEA UR16, UR4, UR6, 0xd ;  /* 0x0000000604107291 */ /* 0x000fe2000f8e683f */
[----:B------:R-:W-:Y:S01]  /*4d40*/  R2UR UR20, R6 ;  /* 0x00000000061472ca */ /* 0x000fe200000e0000 */
[----:B------:R-:W-:Y:S02]  /*4d50*/  UIADD3 UR8, UP0, UR14, 0x3f0, URZ ;  /* 0x000003f00e087890 */ /* 0x000fe4000ff1e03f */
[----:B------:R-:W-:Y:S02]  /*4d60*/  UIADD3 UR17, UR5, 0x80, URZ ;  /* 0x0000008005117890 */ /* 0x000fe4000fffe03f */
[----:B------:R-:W-:Y:S02]  /*4d70*/  UIADD3 UR16, UR16, 0x200, URZ ;  /* 0x0000020010107890 */ /* 0x000fe4000fffe03f */
[----:B------:R-:W-:Y:S01]  /*4d80*/  UIADD3.X UR9, URZ, UR15, URZ, UP0, !UPT ;  /* 0x0000000f3f097290 */ /* 0x000fe200087fe43f */
[----:B------:R-:W-:Y:S01]  /*4d90*/  UMOV UR10, 0x0 ;  /* 0x00000000000a7882 */ /* 0x000fe20000000000 */
[----:B------:R-:W-:-:S07]  /*4da0*/  UMOV UR11, 0x10000000 ;  /* 0x10000000000b7882 */ /* 0x000fce0000000000 */
[----:B------:R2:W-:Y:S02]  /*4db0*/  UTMALDG.3D [UR16], [UR8], desc[UR10] ;  /* 0x00000a10080075b4 */ /* 0x0005e40008011000 */
[----:B--2---:R-:W-:Y:S05]  /*4dc0*/  @!P2 BRA `(.L_x_96) ;  /* 0x000000000004a947 */ /* 0x004fea0003800000 */
[----:B------:R-:W-:Y:S01]  /*4dd0*/  BPT.TRAP 0x1 ;  /* 0x000000040000795c */ /* 0x000fe20000300000 */
.L_x_96:
[----:B-1----:R-:W1:Y:S02]  /*4de0*/  LDC R4, c[0x0][0x800] ;  /* 0x00020000ff047b82 */ /* 0x002e640000000800 */
[----:B-1----:R2:W-:Y:S02]  /*4df0*/  SYNCS.ARRIVE.TRANS64.RED.A0TR RZ, [UR5+0x80], R4 ;  /* 0x00008004ffff79a7 */ /* 0x0025e40008300405 */
.L_x_95:
[----:B------:R-:W-:Y:S05]  /*4e00*/  BSYNC B0 ;  /* 0x0000000000007941 */ /* 0x000fea0003800000 */
.L_x_94:
[----:B------:R-:W-:Y:S05]  /*4e10*/  @!P2 BRA `(.L_x_97) ;  /* 0x000000000004a947 */ /* 0x000fea0003800000 */
[----:B------:R-:W-:Y:S01]  /*4e20*/  BPT.TRAP 0x1 ;  /* 0x000000040000795c */ /* 0x000fe20000300000 */
.L_x_97:
[----:B------:R-:W-:Y:S02]  /*4e30*/  UIADD3 UR5, UR5, 0x80, URZ ;  /* 0x0000008005057890 */ /* 0x000fe4000fffe03f */
[----:B------:R-:W-:Y:S02]  /*4e40*/  UIADD3 UR4, UR4, 0x1, URZ ;  /* 0x0000000104047890 */ /* 0x000fe4000fffe03f */
[----:B------:R-:W-:Y:S02]  /*4e50*/  UPRMT UR5, UR46, 0x654, UR5 ;  /* 0x000006542e057896 */ /* 0x000fe40008000005 */
[----:B------:R-:W-:-:S04]  /*4e60*/  UISETP.NE.AND UP0, UPT, UR4, 0x3, UPT ;  /* 0x000000030400788c */ /* 0x000fc8000bf05270 */
[----:B------:R-:W-:-:S03]  /*4e70*/  USEL UR7, URZ, 0x1, UP0 ;  /* 0x000000013f077887 */ /* 0x000fc60008000000 */
[----:B------:R-:W-:Y:S01]  /*4e80*/  SYNCS.ARRIVE.TRANS64.RED.A1T0 RZ, [UR5], RZ ;  /* 0x000000ffffff79a7 */ /* 0x000fe20008100405 */
[----:B------:R-:W-:Y:S02]  /*4e90*/  USEL UR5, UR4, URZ, UP0 ;  /* 0x0000003f04057287 */ /* 0x000fe40008000000 */
[----:B-1----:R-:W-:Y:S01]  /*4ea0*/  LOP3.LUT R5, R0, UR7, RZ, 0x3c, !PT ;  /* 0x0000000700057c12 */ /* 0x002fe2000f8e3cff */
[----:B------:R-:W-:Y:S09]  /*4eb0*/  @!P2 BRA `(.L_x_98) ;  /* 0x000000000004a947 */ /* 0x000ff20003800000 */
[----:B------:R-:W-:Y:S01]  /*4ec0*/  BPT.TRAP 0x1 ;  /* 0x000000040000795c */ /* 0x000fe20000300000 */
.L_x_98:
[----:B------:R-:W-:Y:S01]  /*4ed0*/  ULEA UR4, UR5, UR6, 0x3 ;  /* 0x0000000605047291 */ /* 0x000fe2000f8e183f */
[----:B------:R-:W-:-:S08]  /*4ee0*/  SHF.L.U32 R0, R5, 0x1f, RZ ;  /* 0x0000001f05007819 */ /* 0x000fd000000006ff */
[----:B------:R-:W1:Y:S02]  /*4ef0*/  SYNCS.PHASECHK.TRANS64.TRYWAIT P1, [UR4+0x98], R0 ;  /* 0x00009800ff0075a7 */ /* 0x000e640008020144 */
[----:B-1----:R-:W-:Y:S05]  /*4f00*/  @!P1 BRA `(.L_x_99) ;  /* 0x0000001c00949947 */ /* 0x002fea0003800000 */
.L_x_140:
[----:B------:R-:W-:Y:S04]  /*4f10*/  BSSY B0, `(.L_x_100) ;  /* 0x0000011000007945 */ /* 0x000fe80003800000 */
[----:B------:R-:W-:Y:S05]  /*4f20*/  @!P0 BRA `(.L_x_101) ;  /* 0x00000000003c8947 */ /* 0x000fea0003800000 */
[----:B------:R-:W-:Y:S01]  /*4f30*/  ULEA UR8, UR5, UR6, 0xd ;  /* 0x0000000605087291 */ /* 0x000fe2000f8e683f */
[----:B------:R-:W-:Y:S01]  /*4f40*/  R2UR UR12, R6 ;  /* 0x00000000060c72ca */ /* 0x000fe200000e0000 */
[----:B------:R-:W-:Y:S02]  /*4f50*/  UIADD3 UR16, UP0, UR14, 0x3f0, URZ ;  /* 0x000003f00e107890 */ /* 0x000fe4000ff1e03f */
[----:B------:R-:W-:Y:S02]  /*4f60*/  UIADD3 UR10, UR18, 0x20, URZ ;  /* 0x00000020120a7890 */ /* 0x000fe4000fffe03f */
[----:B------:R-:W-:Y:S02]  /*4f70*/  UIADD3 UR9, UR4, 0x80, URZ ;  /* 0x0000008004097890 */ /* 0x000fe4000fffe03f */
[----:B------:R-:W-:Y:S02]  /*4f80*/  UIADD3 UR8, UR8, 0x200, URZ ;  /* 0x0000020008087890 */ /* 0x000fe4000fffe03f */
[----:B------:R-:W-:Y:S01]  /*4f90*/  UIADD3.X UR17, URZ, UR15, URZ, UP0, !UPT ;  /* 0x0000000f3f117290 */ /* 0x000fe200087fe43f */
[----:B------:R-:W-:Y:S01]  /*4fa0*/  UMOV UR20, 0x0 ;  /* 0x0000000000147882 */ /* 0x000fe20000000000 */
[----:B------:R-:W-:Y:S01]  /*4fb0*/  UMOV UR21, 0x10000000 ;  /* 0x1000000000157882 */ /* 0x000fe20000000000 */
[----:B------:R-:W-:-:S06]  /*4fc0*/  UMOV UR11, UR19 ;  /* 0x00000013000b7c82 */ /* 0x000fcc0008000000 */
[----:B------:R3:W-:Y:S02]  /*4fd0*/  UTMALDG.3D [UR8], [UR16], desc[UR20] ;  /* 0x00001408100075b4 */ /* 0x0007e40008011000 */
[----:B---3--:R-:W-:Y:S05]  /*4fe0*/  @!P2 BRA `(.L_x_102) ;  /* 0x000000000004a947 */ /* 0x008fea0003800000 */
[----:B------:R-:W-:Y:S01]  /*4ff0*/  BPT.TRAP 0x1 ;  /* 0x000000040000795c */ /* 0x000fe20000300000 */
.L_x_102:
[----:B-1----:R-:W1:Y:S02]  /*5000*/  LDC R0, c[0x0][0x800] ;  /* 0x00020000ff007b82 */ /* 0x002e640000000800 */
[----:B-1----:R3:W-:Y:S02]  /*5010*/  SYNCS.ARRIVE.TRANS64.RED.A0TR RZ, [UR4+0x80], R0 ;  /* 0x00008000ffff79a7 */ /* 0x0027e40008300404 */
.L_x_101:
[----:B------:R-:W-:Y:S05]  /*5020*/  BSYNC B0 ;  /* 0x0000000000007941 */ /* 0x000fea0003800000 */
.L_x_100:
[----:B------:R-:W-:Y:S05]  /*5030*/  @!P2 BRA `(.L_x_103) ;  /* 0x000000000004a947 */ /* 0x000fea0003800000 */
[----:B------:R-:W-:Y:S01]  /*5040*/  BPT.TRAP 0x1 ;  /* 0x000000040000795c */ /* 0x000fe20000300000 */
.L_x_103:
[----:B------:R-:W-:Y:S01]  /*5050*/  UIADD3 UR4, UR4, 0x80, URZ ;  /* 0x0000008004047890 */ /* 0x000fe2000fffe03f */
[----:B------:R-:W-:Y:S01]  /*5060*/  IADD3 R16, P0, R16, UR52, RZ ;  /* 0x0000003410107c10 */ /* 0x000fe2000ff1e0ff */
[----:B------:R-:W-:Y:S01]  /*5070*/  IMAD.MOV.U32 R13, RZ, RZ, -0x1 ;  /* 0xffffffffff0d7424 */ /* 0x000fe200078e00ff */
[----:B--2---:R-:W-:Y:S01]  /*5080*/  PRMT R4, RZ, 0x7610, R4 ;  /* 0x00007610ff047816 */ /* 0x004fe20000000004 */
[----:B------:R-:W-:Y:S01]  /*5090*/  UPRMT UR4, UR46, 0x654, UR4 ;  /* 0x000006542e047896 */ /* 0x000fe20008000004 */
[----:B------:R-:W-:Y:S01]  /*50a0*/  IADD3.X R17, R17, UR45, RZ, P0, !PT ;  /* 0x0000002d11117c10 */ /* 0x000fe200087fe4ff */
[----:B-1----:R-:W-:Y:S01]  /*50b0*/  IMAD.MOV.U32 R7, RZ, RZ, -0x1 ;  /* 0xffffffffff077424 */ /* 0x002fe200078e00ff */
[----:B------:R-:W-:Y:S01]  /*50c0*/  ISETP.GE.U32.AND P0, PT, R16, UR24, PT ;  /* 0x0000001810007c0c */ /* 0x000fe2000bf06070 */
[----:B------:R-:W-:-:S03]  /*50d0*/  IMAD.MOV.U32 R6, RZ, RZ, -0x1 ;  /* 0xffffffffff067424 */ /* 0x000fc600078e00ff */
[----:B------:R-:W-:Y:S02]  /*50e0*/  ISETP.GE.U32.AND.EX P0, PT, R17, UR25, PT, P0 ;  /* 0x0000001911007c0c */ /* 0x000fe4000bf06100 */
[----:B------:R-:W-:Y:S01]  /*50f0*/  SYNCS.ARRIVE.TRANS64.RED.A1T0 RZ, [UR4], RZ ;  /* 0x000000ffffff79a7 */ /* 0x000fe20008100404 */
[----:B------:R-:W-:-:S04]  /*5100*/  UIADD3 UR4, UR5, 0x1, URZ ;  /* 0x0000000105047890 */ /* 0x000fc8000fffe03f */
[----:B------:R-:W-:-:S04]  /*5110*/  UISETP.NE.AND UP0, UPT, UR4, 0x3, UPT ;  /* 0x000000030400788c */ /* 0x000fc8000bf05270 */
[----:B------:R-:W-:Y:S02]  /*5120*/  USEL UR5, URZ, 0x1, UP0 ;  /* 0x000000013f057887 */ /* 0x000fe40008000000 */
[----:B------:R-:W-:-:S04]  /*5130*/  USEL UR4, UR4, URZ, UP0 ;  /* 0x0000003f04047287 */ /* 0x000fc80008000000 */
[----:B---3--:R-:W-:Y:S01]  /*5140*/  LOP3.LUT R0, R5, UR5, RZ, 0x3c, !PT ;  /* 0x0000000505007c12 */ /* 0x008fe2000f8e3cff */
[----:B------:R-:W-:Y:S07]  /*5150*/  @P0 BRA `(.L_x_104) ;  /* 0x0000000400580947 */ /* 0x000fee0003800000 */
[----:B------:R-:W1:Y:S01]  /*5160*/  S2R R15, SR_CTAID.X ;  /* 0x00000000000f7919 */ /* 0x000e620000002500 */
[----:B------:R-:W2:Y:S01]  /*5170*/  LDC.64 R12, c[0x0][0x8d0] ;  /* 0x00023400ff0c7b82 */ /* 0x000ea20000000a00 */
[----:B------:R-:W-:Y:S01]  /*5180*/  ULDC UR5, c[0x0][0x150] ;  /* 0x0000540000057ab9 */ /* 0x000fe20000000800 */
[----:B------:R-:W-:Y:S01]  /*5190*/  IMAD.MOV.U32 R7, RZ, RZ, R16 ;  /* 0x000000ffff077224 */ /* 0x000fe200078e0010 */
[----:B------:R-:W3:Y:S01]  /*51a0*/  S2R R18, SR_CTAID.Y ;  /* 0x0000000000127919 */ /* 0x000ee20000002600 */
[----:B------:R-:W-:-:S04]  /*51b0*/  IMAD.MOV.U32 R21, RZ, RZ, R17 ;  /* 0x000000ffff157224 */ /* 0x000fc800078e0011 */
[----:B------:R-:W4:Y:S08]  /*51c0*/  LDC R22, c[0x0][0x144] ;  /* 0x00005100ff167b82 */ /* 0x000f300000000800 */
[----:B------:R-:W4:Y:S01]  /*51d0*/  LDC R20, c[0x0][0x8d8] ;  /* 0x00023600ff147b82 */ /* 0x000f220000000800 */
[----:B--2---:R-:W-:-:S04]  /*51e0*/  ISETP.NE.U32.AND P0, PT, R12, RZ, PT ;  /* 0x000000ff0c00720c */ /* 0x004fc80003f05070 */
[----:B------:R-:W-:Y:S02]  /*51f0*/  ISETP.NE.AND.EX P0, PT, R13, RZ, PT, P0 ;  /* 0x000000ff0d00720c */ /* 0x000fe40003f05300 */
[----:B-1----:R-:W-:Y:S02]  /*5200*/  I2FP.F32.U32 R4, R15 ;  /* 0x0000000f00047245 */ /* 0x002fe40000201000 */
[----:B---3--:R-:W-:-:S03]  /*5210*/  I2FP.F32.U32 R23, R18 ;  /* 0x0000001200177245 */ /* 0x008fc60000201000 */
[----:B------:R-:W-:-:S04]  /*5220*/  FMUL R4, R4, UR5 ;  /* 0x0000000504047c20 */ /* 0x000fc80008400000 */
[----:B------:R1:W2:Y:S02]  /*5230*/  F2I.U32.TRUNC.NTZ R14, R4 ;  /* 0x00000004000e7305 */ /* 0x0002a4000020f000 */
[----:B----4-:R-:W-:Y:S05]  /*5240*/  @!P0 BRA `(.L_x_105) ;  /* 0x0000000000308947 */ /* 0x010fea0003800000 */
[----:B------:R-:W3:Y:S02]  /*5250*/  LDC R5, c[0x0][0x8dc] ;  /* 0x00023700ff057b82 */ /* 0x000ee40000000800 */
[----:B---3--:R-:W-:-:S05]  /*5260*/  IADD3 R5, P0, R16, R5, RZ ;  /* 0x0000000510057210 */ /* 0x008fca0007f1e0ff */
[----:B------:R-:W-:-:S04]  /*5270*/  IMAD.X R21, RZ, RZ, R17, P0 ;  /* 0x000000ffff157224 */ /* 0x000fc800000e0611 */
[----:B------:R-:W-:-:S04]  /*5280*/  IMAD.WIDE.U32 R6, R21, R12, RZ ;  /* 0x0000000c15067225 */ /* 0x000fc800078e00ff */
[----:B------:R-:W-:-:S04]  /*5290*/  IMAD.WIDE.U32 R6, P0, R5, R13, R6 ;  /* 0x0000000d05067225 */ /* 0x000fc80007800006 */
[----:B-1----:R-:W-:-:S04]  /*52a0*/  IMAD.WIDE.U32 R4, R5, R12, RZ ;  /* 0x0000000c05047225 */ /* 0x002fc800078e00ff */
[----:B------:R-:W-:Y:S01]  /*52b0*/  IMAD.MOV.U32 R4, RZ, RZ, R7 ;  /* 0x000000ffff047224 */ /* 0x000fe200078e0007 */
[----:B------:R-:W-:Y:S01]  /*52c0*/  IADD3 RZ, P1, R5, R6, RZ ;  /* 0x0000000605ff7210 */ /* 0x000fe20007f3e0ff */
[----:B------:R-:W-:-:S04]  /*52d0*/  IMAD.X R5, RZ, RZ, RZ, P0 ;  /* 0x000000ffff057224 */ /* 0x000fc800000e06ff */
[----:B------:R-:W-:-:S04]  /*52e0*/  IMAD.WIDE.U32.X R4, R21, R13, R4, P1 ;  /* 0x0000000d15047225 */ /* 0x000fc800008e0404 */
[----:B------:R-:W-:Y:S02]  /*52f0*/  IMAD.MOV.U32 R7, RZ, RZ, R4 ;  /* 0x000000ffff077224 */ /* 0x000fe400078e0004 */
[----:B------:R-:W-:-:S07]  /*5300*/  IMAD.MOV.U32 R21, RZ, RZ, R5 ;  /* 0x000000ffff157224 */ /* 0x000fce00078e0005 */
.L_x_105:
[----:B------:R-:W-:Y:S01]  /*5310*/  ULDC UR5, c[0x0][0x154] ;  /* 0x0000550000057ab9 */ /* 0x000fe20000000800 */
[----:B------:R-:W3:Y:S01]  /*5320*/  LDC R13, c[0x0][0x148] ;  /* 0x00005200ff0d7b82 */ /* 0x000ee20000000800 */
[----:B------:R-:W-:Y:S01]  /*5330*/  FMUL R23, R23, UR5 ;  /* 0x0000000517177c20 */ /* 0x000fe20008400000 */
[----:B------:R-:W-:Y:S01]  /*5340*/  ISETP.NE.AND P2, PT, R2, 0x1, PT ;  /* 0x000000010200780c */ /* 0x000fe20003f45270 */
[----:B--2---:R-:W-:Y:S01]  /*5350*/  IMAD.MOV R6, RZ, RZ, -R14 ;  /* 0x000000ffff067224 */ /* 0x004fe200078e0a0e */
[-CC-:B------:R-:W-:Y:S02]  /*5360*/  SHF.R.U64 R14, R7, R20.reuse, R21.reuse ;  /* 0x00000014070e7219 */ /* 0x180fe40000001215 */
[----:B------:R-:W-:Y:S01]  /*5370*/  SHF.R.U32.HI R20, RZ, R20, R21 ;  /* 0x00000014ff147219 */ /* 0x000fe20000011615 */
[----:B------:R-:W2:Y:S01]  /*5380*/  F2I.U32.TRUNC.NTZ R23, R23 ;  /* 0x0000001700177305 */ /* 0x000ea2000020f000 */
[----:B-1----:R-:W1:Y:S01]  /*5390*/  LDC.64 R4, c[0x0][0x8c8] ;  /* 0x00023200ff047b82 */ /* 0x002e620000000a00 */
[----:B------:R-:W-:Y:S01]  /*53a0*/  IADD3 R21, P0, RZ, -R14, RZ ;  /* 0x8000000eff157210 */ /* 0x000fe20007f1e0ff */
[----:B------:R-:W-:-:S04]  /*53b0*/  IMAD R15, R22, R6, R15 ;  /* 0x00000006160f7224 */ /* 0x000fc800078e020f */
[----:B------:R-:W-:Y:S02]  /*53c0*/  IMAD.X R7, RZ, RZ, ~R20, P0 ;  /* 0x000000ffff077224 */ /* 0x000fe400000e0e14 */
[----:B------:R-:W4:Y:S01]  /*53d0*/  LDC R24, c[0x0][0x8c0] ;  /* 0x00023000ff187b82 */ /* 0x000f220000000800 */
[----:B--2---:R-:W-:-:S07]  /*53e0*/  IMAD.MOV R12, RZ, RZ, -R23 ;  /* 0x000000ffff0c7224 */ /* 0x004fce00078e0a17 */
[----:B------:R-:W2:Y:S01]  /*53f0*/  LDC R27, c[0x0][0x900] ;  /* 0x00024000ff1b7b82 */ /* 0x000ea20000000800 */
[----:B---3--:R-:W-:-:S07]  /*5400*/  @P2 IMAD R15, R13, R12, R18 ;  /* 0x0000000c0d0f2224 */ /* 0x008fce00078e0212 */
[----:B------:R-:W3:Y:S01]  /*5410*/  LDC.64 R12, c[0x0][0x8e8] ;  /* 0x00023a00ff0c7b82 */ /* 0x000ee20000000a00 */
[----:B-1----:R-:W-:-:S04]  /*5420*/  IMAD R6, R7, R4, RZ ;  /* 0x0000000407067224 */ /* 0x002fc800078e02ff */
[C---:B------:R-:W-:Y:S02]  /*5430*/  IMAD R7, R21.reuse, R5, R6 ;  /* 0x0000000515077224 */ /* 0x040fe400078e0206 */
[----:B------:R-:W-:Y:S01]  /*5440*/  IMAD.WIDE.U32 R4, R21, R4, R16 ;  /* 0x0000000415047225 */ /* 0x000fe200078e0010 */
[----:B------:R-:W1:Y:S03]  /*5450*/  LDC R6, c[0x0][0x8b0] ;  /* 0x00022c00ff067b82 */ /* 0x000e660000000800 */
[----:B------:R-:W-:-:S05]  /*5460*/  IMAD.IADD R5, R5, 0x1, R7 ;  /* 0x0000000105057824 */ /* 0x000fca00078e0207 */
[----:B------:R-:W2:Y:S01]  /*5470*/  LDC R25, c[0x0][0x8f0] ;  /* 0x00023c00ff197b82 */ /* 0x000ea20000000800 */
[-CC-:B----4-:R-:W-:Y:S02]  /*5480*/  SHF.R.U64 R22, R4, R24.reuse, R5.reuse ;  /* 0x0000001804167219 */ /* 0x190fe40000001205 */
[----:B------:R-:W-:-:S05]  /*5490*/  SHF.R.U32.HI R5, RZ, R24, R5 ;  /* 0x00000018ff057219 */ /* 0x000fca0000011605 */
[----:B------:R-:W4:Y:S01]  /*54a0*/  LDC R21, c[0x0][0x8e0] ;  /* 0x00023800ff157b82 */ /* 0x000f220000000800 */
[----:B---3--:R-:W-:-:S04]  /*54b0*/  ISETP.NE.U32.AND P0, PT, R12, RZ, PT ;  /* 0x000000ff0c00720c */ /* 0x008fc80003f05070 */
[----:B------:R-:W-:-:S03]  /*54c0*/  ISETP.NE.AND.EX P0, PT, R13, RZ, PT, P0 ;  /* 0x000000ff0d00720c */ /* 0x000fc60003f05300 */
[----:B------:R-:W3:Y:S01]  /*54d0*/  LDC R20, c[0x0][0x8b8] ;  /* 0x00022e00ff147b82 */ /* 0x000ee20000000800 */
[-CC-:B-1----:R-:W-:Y:S02]  /*54e0*/  SHF.R.U64 R23, R22, R6.reuse, R5.reuse ;  /* 0x0000000616177219 */ /* 0x182fe40000001205 */
[----:B------:R-:W-:-:S04]  /*54f0*/  SHF.R.U32.HI R4, RZ, R6, R5 ;  /* 0x00000006ff047219 */ /* 0x000fc80000011605 */
[-CC-:B--2---:R-:W-:Y:S01]  /*5500*/  SHF.R.U64 R24, R23, R27.reuse, R4.reuse ;  /* 0x0000001b17187219 */ /* 0x184fe20000001204 */
[----:B------:R-:W1:Y:S01]  /*5510*/  LDC R18, c[0x0][0x8a8] ;  /* 0x00022a00ff127b82 */ /* 0x000e620000000800 */
[----:B------:R-:W-:-:S03]  /*5520*/  SHF.R.U32.HI R27, RZ, R27, R4 ;  /* 0x0000001bff1b7219 */ /* 0x000fc60000011604 */
[----:B------:R-:W-:Y:S02]  /*5530*/  IMAD.MOV.U32 R4, RZ, RZ, R24 ;  /* 0x000000ffff047224 */ /* 0x000fe400078e0018 */
[----:B------:R-:W-:Y:S01]  /*5540*/  IMAD.MOV.U32 R5, RZ, RZ, R27 ;  /* 0x000000ffff057224 */ /* 0x000fe200078e001b */
[----:B------:R-:W-:Y:S06]  /*5550*/  @!P0 BRA `(.L_x_106) ;  /* 0x0000000000288947 */ /* 0x000fec0003800000 */
[----:B------:R-:W2:Y:S02]  /*5560*/  LDC R5, c[0x0][0x8f4] ;  /* 0x00023d00ff057b82 */ /* 0x000ea40000000800 */
[----:B--2---:R-:W-:-:S05]  /*5570*/  IADD3 R5, P0, R24, R5, RZ ;  /* 0x0000000518057210 */ /* 0x004fca0007f1e0ff */
[----:B------:R-:W-:-:S04]  /*5580*/  IMAD.X R27, RZ, RZ, R27, P0 ;  /* 0x000000ffff1b7224 */ /* 0x000fc800000e061b */
[----:B------:R-:W-:-:S04]  /*5590*/  IMAD.WIDE.U32 R6, R27, R12, RZ ;  /* 0x0000000c1b067225 */ /* 0x000fc800078e00ff */
[----:B------:R-:W-:-:S04]  /*55a0*/  IMAD.WIDE.U32 R6, P0, R5, R13, R6 ;  /* 0x0000000d05067225 */ /* 0x000fc80007800006 */
[----:B------:R-:W-:-:S04]  /*55b0*/  IMAD.WIDE.U32 R4, R5, R12, RZ ;  /* 0x0000000c05047225 */ /* 0x000fc800078e00ff */
[----:B------:R-:W-:Y:S01]  /*55c0*/  IMAD.MOV.U32 R4, RZ, RZ, R7 ;  /* 0x000000ffff047224 */ /* 0x000fe200078e0007 */
[----:B------:R-:W-:Y:S01]  /*55d0*/  IADD3 RZ, P1, R5, R6, RZ ;  /* 0x0000000605ff7210 */ /* 0x000fe20007f3e0ff */
[----:B------:R-:W-:-:S04]  /*55e0*/  IMAD.X R5, RZ, RZ, RZ, P0 ;  /* 0x000000ffff057224 */ /* 0x000fc800000e06ff */
[----:B------:R-:W-:-:S08]  /*55f0*/  IMAD.WIDE.U32.X R4, R27, R13, R4, P1 ;  /* 0x0000000d1b047225 */ /* 0x000fd000008e0404 */
.L_x_106:
[----:B------:R-:W-:Y:S01]  /*5600*/  SHF.R.U64 R4, R4, R25, R5 ;  /* 0x0000001904047219 */ /* 0x000fe20000001205 */
[----:B------:R-:W-:Y:S01]  /*5610*/  IMAD.MOV.U32 R6, RZ, RZ, R14 ;  /* 0x000000ffff067224 */ /* 0x000fe200078e000e */
[----:B------:R-:W-:Y:S02]  /*5620*/  LOP3.LUT R23, R23, R8, RZ, 0xc0, !PT ;  /* 0x0000000817177212 */ /* 0x000fe400078ec0ff */
[----:B------:R-:W-:Y:S01]  /*5630*/  LOP3.LUT R22, R22, R3, RZ, 0xc0, !PT ;  /* 0x0000000316167212 */ /* 0x000fe200078ec0ff */
[----:B------:R-:W-:Y:S02]  /*5640*/  IMAD.MOV R5, RZ, RZ, -R4 ;  /* 0x000000ffff057224 */ /* 0x000fe400078e0a04 */
[----:B------:R-:W-:Y:S02]  /*5650*/  IMAD R23, R4, UR13, R23 ;  /* 0x0000000d04177c24 */ /* 0x000fe4000f8e0217 */
[----:B----4-:R-:W-:Y:S02]  /*5660*/  IMAD R21, R5, R21, R24 ;  /* 0x0000001505157224 */ /* 0x010fe400078e0218 */
[----:B---3--:R-:W-:-:S02]  /*5670*/  IMAD R15, R23, R20, R15 ;  /* 0x00000014170f7224 */ /* 0x008fc400078e020f */
[----:B-1----:R-:W-:Y:S02]  /*5680*/  IMAD R18, R21, R18, R22 ;  /* 0x0000001215127224 */ /* 0x002fe400078e0216 */
[----:B------:R-:W-:-:S03]  /*5690*/  IMAD.MOV.U32 R4, RZ, RZ, 0x1 ;  /* 0x00000001ff047424 */ /* 0x000fc600078e00ff */
[----:B------:R-:W-:Y:S02]  /*56a0*/  SEL R7, R18, R15, !P2 ;  /* 0x0000000f12077207 */ /* 0x000fe40005000000 */
[----:B------:R-:W-:-:S07]  /*56b0*/  SEL R13, R15, R18, !P2 ;  /* 0x000000120f0d7207 */ /* 0x000fce0005000000 */
.L_x_104:
[----:B------:R-:W-:-:S13]  /*56c0*/  LOP3.LUT P0, RZ, R4, 0xff, RZ, 0xc0, !PT ;  /* 0x000000ff04ff7812 */ /* 0x000fda000780c0ff */
[----:B------:R-:W-:Y:S05]  /*56d0*/  @P0 BRA `(.L_x_107) ;  /* 0xfffffff000f00947 */ /* 0x000fea000383ffff */
.L_x_87:
[----:B------:R-:W-:-:S13]  /*56e0*/  ELECT P0, URZ, PT ;  /* 0x00000000003f782f */ /* 0x000fda0003800000 */
[----:B------:R-:W-:Y:S05]  /*56f0*/  @!P0 BRA `(.L_x_10) ;  /* 0x00000014000c8947 */ /* 0x000fea0003800000 */
[----:B------:R-:W-:-:S04]  /*5700*/  LOP3.LUT R19, R19, 0x2, RZ, 0xfc, !PT ;  /* 0x0000000213137812 */ /* 0x000fc800078efcff */
[----:B------:R-:W-:-:S13]  /*5710*/  ISETP.NE.AND P1, PT, R19, 0x3, PT ;  /* 0x000000031300780c */ /* 0x000fda0003f25270 */
[----:B------:R-:W-:Y:S05]  /*5720*/  @!P1 BRA `(.L_x_108) ;  /* 0x0000000000049947 */ /* 0x000fea0003800000 */
[----:B------:R-:W-:Y:S01]  /*5730*/  BPT.TRAP 0x1 ;  /* 0x000000040000795c */ /* 0x000fe20000300000 */
.L_x_108:
[----:B------:R-:W-:Y:S01]  /*5740*/  IMAD.U32 R7, RZ, RZ, UR46 ;  /* 0x0000002eff077e24 */ /* 0x000fe2000f8e00ff */
[----:B------:R-:W-:Y:S01]  /*5750*/  MOV R2, 0x400 ;  /* 0x0000040000027802 */ /* 0x000fe20000000f00 */
[----:B---3--:R-:W-:-:S03]  /*5760*/  IMAD.U32 R4, RZ, RZ, UR4 ;  /* 0x00000004ff047e24 */ /* 0x008fc6000f8e00ff */
[----:B------:R-:W-:Y:S02]  /*5770*/  LEA R7, R7, R2, 0x18 ;  /* 0x0000000207077211 */ /* 0x000fe400078ec0ff */
[----:B------:R-:W-:-:S03]  /*5780*/  SHF.L.U32 R2, R0, 0x1f, RZ ;  /* 0x0000001f00027819 */ /* 0x000fc600000006ff */
[----:B------:R-:W-:-:S04]  /*5790*/  IMAD R3, R4, 0x8, R7 ;  /* 0x0000000804037824 */ /* 0x000fc800078e0207 */
[----:B------:R-:W1:Y:S02]  /*57a0*/  SYNCS.PHASECHK.TRANS64.TRYWAIT P0, [R3+URZ+0x98], R2 ;  /* 0x00009802030075a7 */ /* 0x000e64000800017f */
[----:B-1----:R-:W-:Y:S05]  /*57b0*/  @!P0 BRA `(.L_x_109) ;  /* 0x0000001400808947 */ /* 0x002fea0003800000 */
.L_x_141:
[----:B------:R-:W-:Y:S05]  /*57c0*/  @!P1 BRA `(.L_x_110) ;  /* 0x0000000000049947 */ /* 0x000fea0003800000 */
[----:B------:R-:W-:Y:S01]  /*57d0*/  BPT.TRAP 0x1 ;  /* 0x000000040000795c */ /* 0x000fe20000300000 */
.L_x_110:
[----:B------:R-:W-:-:S04]  /*57e0*/  UIADD3 UR5, UR4, 0x1, URZ ;  /* 0x0000000104057890 */ /* 0x000fc8000fffe03f */
[----:B------:R-:W-:Y:S02]  /*57f0*/  UISETP.NE.AND UP0, UPT, UR5, 0x3, UPT ;  /* 0x000000030500788c */ /* 0x000fe4000bf05270 */
[----:B-1----:R-:W-:Y:S02]  /*5800*/  IMAD.U32 R2, RZ, RZ, UR5 ;  /* 0x00000005ff027e24 */ /* 0x002fe4000f8e00ff */
[----:B------:R-:W-:Y:S02]  /*5810*/  USEL UR5, URZ, 0x1, UP0 ;  /* 0x000000013f057887 */ /* 0x000fe40008000000 */
[----:B------:R-:W-:-:S04]  /*5820*/  PLOP3.LUT P0, PT, PT, PT, UP0, 0x80, 0x0 ;  /* 0x000000000000781c */ /* 0x000fc80003f0f008 */
[----:B------:R-:W-:Y:S02]  /*5830*/  SEL R2, R2, RZ, P0 ;  /* 0x000000ff02027207 */ /* 0x000fe40000000000 */
[----:B------:R-:W-:-:S03]  /*5840*/  LOP3.LUT R3, R0, UR5, RZ, 0x3c, !PT ;  /* 0x0000000500037c12 */ /* 0x000fc6000f8e3cff */
[----:B------:R-:W-:Y:S01]  /*5850*/  IMAD R5, R2, 0x8, R7 ;  /* 0x0000000802057824 */ /* 0x000fe200078e0207 */
[----:B------:R-:W-:-:S04]  /*5860*/  SHF.L.U32 R0, R3, 0x1f, RZ ;  /* 0x0000001f03007819 */ /* 0x000fc800000006ff */
[----:B------:R-:W1:Y:S02]  /*5870*/  SYNCS.PHASECHK.TRANS64.TRYWAIT P0, [R5+URZ+0x98], R0 ;  /* 0x00009800050075a7 */ /* 0x000e64000800017f */
[----:B-1----:R-:W-:Y:S05]  /*5880*/  @!P0 BRA `(.L_x_111) ;  /* 0x0000001400608947 */ /* 0x002fea0003800000 */
.L_x_142:
[----:B------:R-:W-:Y:S05]  /*5890*/  @!P1 BRA `(.L_x_112) ;  /* 0x0000000000049947 */ /* 0x000fea0003800000 */
[----:B------:R-:W-:Y:S01]  /*58a0*/  BPT.TRAP 0x1 ;  /* 0x000000040000795c */ /* 0x000fe20000300000 */
.L_x_112:
[----:B-1----:R-:W-:-:S05]  /*58b0*/  VIADD R0, R2, 0x1 ;  /* 0x0000000102007836 */ /* 0x002fca0000000000 */
[----:B------:R-:W-:-:S04]  /*58c0*/  ISETP.NE.AND P0, PT, R0, 0x3, PT ;  /* 0x000000030000780c */ /* 0x000fc80003f05270 */
[----:B------:R-:W-:Y:S02]  /*58d0*/  SEL R2, RZ, 0x1, P0 ;  /* 0x00000001ff027807 */ /* 0x000fe40000000000 */
[----:B------:R-:W-:Y:S02]  /*58e0*/  SEL R0, R0, RZ, P0 ;  /* 0x000000ff00007207 */ /* 0x000fe40000000000 */
[----:B------:R-:W-:-:S03]  /*58f0*/  LOP3.LUT R2, R3, R2, RZ, 0x3c, !PT ;  /* 0x0000000203027212 */ /* 0x000fc600078e3cff */
[----:B------:R-:W-:Y:S01]  /*5900*/  IMAD R3, R0, 0x8, R7 ;  /* 0x0000000800037824 */ /* 0x000fe200078e0207 */
[----:B------:R-:W-:-:S07]  /*5910*/  SHF.L.U32 R0, R2, 0x1f, RZ ;  /* 0x0000001f02007819 */ /* 0x000fce00000006ff */
.L_x_113:
[----:B-1----:R1:W3:Y:S02]  /*5920*/  SYNCS.PHASECHK.TRANS64.TRYWAIT P0, [R3+URZ+0x98], R0 ;  /* 0x00009800030075a7 */ /* 0x0022e4000800017f */
[----:B---3--:R-:W-:Y:S05]  /*5930*/  @!P0 NANOSLEEP.SYNCS 0x989680 ;  /* 0x009896800000895d */ /* 0x008fea0003900000 */
[----:B------:R-:W3:Y:S02]  /*5940*/  @!P0 SYNCS.PHASECHK.TRANS64 P0, [R3+URZ+0x98], R0 ;  /* 0x00009800030085a7 */ /* 0x000ee4000800007f */
[----:B---3--:R-:W-:Y:S05]  /*5950*/  @P0 BRA `(.L_x_10) ;  /* 0x0000001000740947 */ /* 0x008fea0003800000 */
[----:B------:R-:W-:Y:S05]  /*5960*/  BRA `(.L_x_113) ;  /* 0xfffffffc00ec7947 */ /* 0x000fea000383ffff */
.L_x_82:
[----:B------:R-:W-:Y:S01]  /*5970*/  LOP3.LUT P0, RZ, R11, 0xff, RZ, 0xc0, !PT ;  /* 0x000000ff0bff7812 */ /* 0x000fe2000780c0ff */
[----:B------:R-:W-:Y:S02]  /*5980*/  IMAD.MOV.U32 R3, RZ, RZ, 0x1 ;  /* 0x00000001ff037424 */ /* 0x000fe400078e00ff */
[----:B------:R-:W-:-:S10]  /*5990*/  IMAD.MOV.U32 R0, RZ, RZ, RZ ;  /* 0x000000ffff007224 */ /* 0x000fd400078e00ff */
[----:B------:R-:W-:Y:S05]  /*59a0*/  @!P0 BRA `(.L_x_114) ;  /* 0x0000000c001c8947 */ /* 0x000fea0003800000 */
[----:B------:R-:W1:Y:S01]  /*59b0*/  LDC R0, c[0x0][0x28c] ;  /* 0x0000a300ff007b82 */ /* 0x000e620000000800 */
[C---:B------:R-:W-:Y:S01]  /*59c0*/  LOP3.LUT P2, RZ, R18.reuse, 0x7f, RZ, 0xc0, !PT ;  /* 0x0000007f12ff7812 */ /* 0x040fe2000784c0ff */
[----:B------:R-:W-:Y:S01]  /*59d0*/  ULDC UR5, c[0x0][0x900] ;  /* 0x0002400000057ab9 */ /* 0x000fe20000000800 */
[----:B------:R-:W-:Y:S01]  /*59e0*/  LOP3.LUT P0, RZ, R18, 0x1f, RZ, 0xc0, !PT ;  /* 0x0000001f12ff7812 */ /* 0x000fe2000780c0ff */
[----:B------:R-:W-:Y:S01]  /*59f0*/  UMOV UR6, 0xffffffff ;  /* 0xffffffff00067882 */ /* 0x000fe20000000000 */
[----:B------:R-:W-:Y:S01]  /*5a00*/  BSSY B0, `(.L_x_114) ;  /* 0x00000c1000007945 */ /* 0x000fe20003800000 */
[----:B------:R-:W-:Y:S01]  /*5a10*/  USHF.L.U32 UR6, UR6, UR5, URZ ;  /* 0x0000000506067299 */ /* 0x000fe2000800063f */
[----:B------:R-:W-:Y:S01]  /*5a20*/  IMAD.MOV.U32 R10, RZ, RZ, 0x1 ;  /* 0x00000001ff0a7424 */ /* 0x000fe200078e00ff */
[----:B------:R-:W-:Y:S01]  /*5a30*/  LOP3.LUT R18, R22, 0x2, RZ, 0xfc, !PT ;  /* 0x0000000216127812 */ /* 0x000fe200078efcff */
[----:B------:R-:W-:Y:S01]  /*5a40*/  ULDC UR4, c[0x0][0x8a8] ;  /* 0x00022a0000047ab9 */ /* 0x000fe20000000800 */
[----:B------:R-:W-:Y:S01]  /*5a50*/  PLOP3.LUT P0, PT, P0, P2, PT, 0x8a, 0x0 ;  /* 0x000000000000781c */ /* 0x000fe20000705172 */
[----:B------:R-:W-:-:S02]  /*5a60*/  UIADD3 UR15, UR4, -0x1, URZ ;  /* 0xffffffff040f7890 */ /* 0x000fc4000fffe03f */
[----:B------:R-:W-:Y:S02]  /*5a70*/  USHF.L.U32 UR17, UR44, UR5, URZ ;  /* 0x000000052c117299 */ /* 0x000fe4000800063f */
[----:B------:R-:W-:Y:S01]  /*5a80*/  ULOP3.LUT UR16, URZ, UR6, URZ, 0x33, !UPT ;  /* 0x000000063f107292 */ /* 0x000fe2000f8e333f */
[----:B------:R-:W-:Y:S01]  /*5a90*/  ULDC.64 UR20, c[0x0][0x198] ;  /* 0x0000660000147ab9 */ /* 0x000fe20000000a00 */
[----:B-1----:R-:W-:-:S05]  /*5aa0*/  VIADD R0, R0, 0x3f ;  /* 0x0000003f00007836 */ /* 0x002fca0000000000 */
[----:B------:R-:W-:-:S04]  /*5ab0*/  SHF.R.S32.HI R3, RZ, 0x1f, R0 ;  /* 0x0000001fff037819 */ /* 0x000fc80000011400 */
[----:B------:R-:W-:Y:S01]  /*5ac0*/  LEA.HI R3, R3, R0, RZ, 0x6 ;  /* 0x0000000003037211 */ /* 0x000fe200078f30ff */
[----:B------:R-:W-:-:S03]  /*5ad0*/  IMAD.MOV.U32 R0, RZ, RZ, RZ ;  /* 0x000000ffff007224 */ /* 0x000fc600078e00ff */
[----:B------:R-:W-:Y:S01]  /*5ae0*/  SHF.R.S32.HI R11, RZ, 0x6, R3 ;  /* 0x00000006ff0b7819 */ /* 0x000fe20000011403 */
[----:B------:R-:W-:-:S04]  /*5af0*/  IMAD.MOV.U32 R3, RZ, RZ, 0x1 ;  /* 0x00000001ff037424 */ /* 0x000fc800078e00ff */
[----:B------:R-:W-:-:S07]  /*5b00*/  VIADD R12, R11, 0x1 ;  /* 0x000000010b0c7836 */ /* 0x000fce0000000000 */
.L_x_126:
[----:B------:R-:W-:-:S03]  /*5b10*/  UMOV UR4, 0xffffffff ;  /* 0xffffffff00047882 */ /* 0x000fc60000000000 */
[----:B------:R-:W-:Y:S05]  /*5b20*/  BRA.DIV UR4, `(.L_x_115) ;  /* 0x0000001204cc7947 */ /* 0x000fea000b800000 */
[----:B------:R-:W-:-:S13]  /*5b30*/  ELECT P6, URZ, PT ;  /* 0x00000000003f782f */ /* 0x000fda00038c0000 */
.L_x_145:
[----:B------:R-:W1:Y:S01]  /*5b40*/  LDC R4, c[0x0][0x28c] ;  /* 0x0000a300ff047b82 */ /* 0x000e620000000800 */
[----:B------:R-:W-:Y:S01]  /*5b50*/  BSSY B1, `(.L_x_116) ;  /* 0x0000037000017945 */ /* 0x000fe20003800000 */
[----:B-1----:R-:W-:-:S13]  /*5b60*/  ISETP.LT.OR P6, PT, R4, 0x1, !P6 ;  /* 0x000000010400780c */ /* 0x002fda00077c1670 */
[----:B------:R-:W-:Y:S05]  /*5b70*/  @P6 BRA `(.L_x_117) ;  /* 0x0000000000d06947 */ /* 0x000fea0003800000 */
[----:B------:R-:W-:Y:S02]  /*5b80*/  IMAD.SHL.U32 R14, R7, 0x40, RZ ;  /* 0x00000040070e7824 */ /* 0x000fe400078e00ff */
[----:B------:R-:W-:Y:S02]  /*5b90*/  IMAD.SHL.U32 R13, R13, 0x80, RZ ;  /* 0x000000800d0d7824 */ /* 0x000fe400078e00ff */
[----:B------:R-:W-:Y:S02]  /*5ba0*/  IMAD.MOV.U32 R19, RZ, RZ, RZ ;  /* 0x000000ffff137224 */ /* 0x000fe400078e00ff */
[----:B------:R-:W-:Y:S02]  /*5bb0*/  IMAD.MOV.U32 R4, RZ, RZ, R12 ;  /* 0x000000ffff047224 */ /* 0x000fe400078e000c */
[----:B------:R-:W-:Y:S02]  /*5bc0*/  IMAD.MOV.U32 R5, RZ, RZ, R3 ;  /* 0x000000ffff057224 */ /* 0x000fe400078e0003 */
[----:B------:R-:W-:-:S07]  /*5bd0*/  IMAD.MOV.U32 R7, RZ, RZ, R0 ;  /* 0x000000ffff077224 */ /* 0x000fce00078e0000 */
.L_x_121:
[----:B------:R-:W1:Y:S01]  /*5be0*/  S2R R9, SR_CgaCtaId ;  /* 0x0000000000097919 */ /* 0x000e620000008800 */
[----:B------:R-:W-:-:S04]  /*5bf0*/  MOV R8, 0x400 ;  /* 0x0000040000087802 */ /* 0x000fc80000000f00 */
[----:B-1----:R-:W-:Y:S02]  /*5c00*/  LEA R20, R9, R8, 0x18 ;  /* 0x0000000809147211 */ /* 0x002fe400078ec0ff */
[----:B------:R-:W-:Y:S01]  /*5c10*/  SHF.L.U32 R8, R5, 0x1f, RZ ;  /* 0x0000001f05087819 */ /* 0x000fe200000006ff */
[----:B------:R-:W1:Y:S02]  /*5c20*/  @!P2 LDC R9, c[0x0][0x500] ;  /* 0x00014000ff09ab82 */ /* 0x000e640000000800 */
[----:B------:R-:W-:-:S04]  /*5c30*/  IMAD R15, R7, 0x8, R20 ;  /* 0x00000008070f7824 */ /* 0x000fc800078e0214 */
[----:B------:R-:W2:Y:S02]  /*5c40*/  SYNCS.PHASECHK.TRANS64.TRYWAIT P1, [R15+URZ+0x40], R8 ;  /* 0x000040080f0075a7 */ /* 0x000ea4000802017f */
[----:B--2---:R-:W-:Y:S05]  /*5c50*/  @!P1 BRA `(.L_x_118) ;  /* 0x0000001000a09947 */ /* 0x004fea0003800000 */
.L_x_146:
[----:B--2---:R-:W-:Y:S01]  /*5c60*/  PRMT R8, R18, 0x9910, RZ ;  /* 0x0000991012087816 */ /* 0x004fe200000000ff */
[----:B-1----:R1:W-:Y:S03]  /*5c70*/  @!P2 SYNCS.ARRIVE.TRANS64 RZ, [R15+URZ], R9 ;  /* 0x000000090fffa9a7 */ /* 0x0023e6000800003f */
[----:B------:R-:W-:-:S13]  /*5c80*/  ISETP.NE.AND P1, PT, R8, 0x2, PT ;  /* 0x000000020800780c */ /* 0x000fda0003f25270 */
[----:B-1----:R-:W-:Y:S05]  /*5c90*/  @P1 BRA `(.L_x_119) ;  /* 0x0000000000041947 */ /* 0x002fea0003800000 */
[----:B------:R-:W-:Y:S01]  /*5ca0*/  BPT.TRAP 0x1 ;  /* 0x000000040000795c */ /* 0x000fe20000300000 */
.L_x_119:
[----:B------:R-:W-:Y:S05]  /*5cb0*/  @P0 BRA `(.L_x_120) ;  /* 0x0000000000040947 */ /* 0x000fea0003800000 */
[----:B------:R-:W-:Y:S01]  /*5cc0*/  BPT.TRAP 0x1 ;  /* 0x000000040000795c */ /* 0x000fe20000300000 */
.L_x_120:
[--C-:B------:R-:W-:Y:S01]  /*5cd0*/  IMAD R8, R7, 0x4000, R20.reuse ;  /* 0x0000400007087824 */ /* 0x100fe200078e0214 */
[----:B------:R-:W-:Y:S01]  /*5ce0*/  R2UR UR9, R15 ;  /* 0x000000000f0972ca */ /* 0x000fe200000e0000 */
[C---:B------:R-:W-:Y:S01]  /*5cf0*/  IMAD R20, R7.reuse, 0x2000, R20 ;  /* 0x0000200007147824 */ /* 0x040fe200078e0214 */
[----:B------:R-:W-:Y:S01]  /*5d00*/  UIADD3 UR4, UP0, UR20, 0xf0, URZ ;  /* 0x000000f014047890 */ /* 0x000fe2000ff1e03f */
[----:B------:R-:W-:Y:S01]  /*5d10*/  VIADD R4, R4, 0xffffffff ;  /* 0xffffffff04047836 */ /* 0x000fe20000000000 */
[----:B------:R-:W-:Y:S01]  /*5d20*/  R2UR UR5, R8 ;  /* 0x00000000080572ca */ /* 0x000fe200000e0000 */
[----:B------:R-:W-:Y:S01]  /*5d30*/  UIADD3 UR22, UP1, UR20, 0x1f0, URZ ;  /* 0x000001f014167890 */ /* 0x000fe2000ff3e03f */
[----:B------:R-:W-:Y:S01]  /*5d40*/  R2UR UR8, R20 ;  /* 0x00000000140872ca */ /* 0x000fe200000e0000 */
[----:B------:R-:W-:Y:S01]  /*5d50*/  VIADD R7, R7, 0x1 ;  /* 0x0000000107077836 */ /* 0x000fe20000000000 */
[----:B------:R-:W-:Y:S01]  /*5d60*/  R2UR UR11, R13 ;  /* 0x000000000d0b72ca */ /* 0x000fe200000e0000 */
[----:B------:R-:W-:Y:S01]  /*5d70*/  UIADD3.X UR23, URZ, UR21, URZ, UP1, !UPT ;  /* 0x000000153f177290 */ /* 0x000fe20008ffe43f */
[C---:B------:R-:W-:Y:S01]  /*5d80*/  R2UR UR10, R19.reuse ;  /* 0x00000000130a72ca */ /* 0x040fe200000e0000 */
[----:B------:R-:W-:Y:S01]  /*5d90*/  UMOV UR6, 0x0 ;  /* 0x0000000000067882 */ /* 0x000fe20000000000 */
[----:B------:R-:W-:Y:S01]  /*5da0*/  R2UR UR12, R6 ;  /* 0x00000000060c72ca */ /* 0x000fe200000e0000 */
[----:B------:R-:W-:Y:S01]  /*5db0*/  UMOV UR7, 0x10000000 ;  /* 0x1000000000077882 */ /* 0x000fe20000000000 */
[----:B------:R-:W-:Y:S01]  /*5dc0*/  R2UR UR18, R14 ;  /* 0x000000000e1272ca */ /* 0x000fe200000e0000 */
[----:B------:R-:W-:Y:S01]  /*5dd0*/  VIADD R19, R19, 0x40 ;  /* 0x0000004013137836 */ /* 0x000fe20000000000 */
[----:B------:R-:W-:Y:S01]  /*5de0*/  ISETP.GT.AND P3, PT, R4, 0x1, PT ;  /* 0x000000010400780c */ /* 0x000fe20003f64270 */
[----:B------:R-:W-:Y:S01]  /*5df0*/  UIADD3 UR13, UR5, 0x6400, URZ ;  /* 0x00006400050d7890 */ /* 0x000fe2000fffe03f */
[----:B------:R-:W-:Y:S01]  /*5e00*/  ISETP.NE.AND P1, PT, R7, 0x8, PT ;  /* 0x000000080700780c */ /* 0x000fe20003f25270 */
[----:B------:R-:W-:-:S02]  /*5e10*/  UIADD3.X UR5, URZ, UR21, URZ, UP0, !UPT ;  /* 0x000000153f057290 */ /* 0x000fc400087fe43f */
[----:B------:R-:W-:Y:S01]  /*5e20*/  UIADD3 UR14, UR8, 0x26400, URZ ;  /* 0x00026400080e7890 */ /* 0x000fe2000fffe03f */
[----:B------:R-:W-:Y:S02]  /*5e30*/  SEL R8, RZ, 0x1, P1 ;  /* 0x00000001ff087807 */ /* 0x000fe40000800000 */
[----:B------:R-:W-:Y:S01]  /*5e40*/  UMOV UR8, UR13 ;  /* 0x0000000d00087c82 */ /* 0x000fe20008000000 */
[----:B------:R-:W-:Y:S02]  /*5e50*/  SEL R7, R7, RZ, P1 ;  /* 0x000000ff07077207 */ /* 0x000fe40000800000 */
[----:B------:R-:W-:Y:S01]  /*5e60*/  LOP3.LUT R5, R5, R8, RZ, 0x3c, !PT ;  /* 0x0000000805057212 */ /* 0x000fe200078e3cff */
[----:B------:R1:W-:Y:S02]  /*5e70*/  UTMALDG.3D [UR8], [UR4], desc[UR6] ;  /* 0x00000608040075b4 */ /* 0x0003e40008011000 */
[----:B-1----:R-:W-:Y:S01]  /*5e80*/  UMOV UR8, UR14 ;  /* 0x0000000e00087c82 */ /* 0x002fe20008000000 */
[----:B------:R-:W-:-:S02]  /*5e90*/  UMOV UR11, UR18 ;  /* 0x00000012000b7c82 */ /* 0x000fc40008000000 */
[----:B------:R1:W-:Y:S02]  /*5ea0*/  UTMALDG.3D [UR8], [UR22], desc[UR6] ;  /* 0x00000608160075b4 */ /* 0x0003e40008011000 */
[----:B-1----:R-:W-:Y:S05]  /*5eb0*/  @P3 BRA `(.L_x_121) ;  /* 0xfffffffc00483947 */ /* 0x002fea000383ffff */
.L_x_117:
[----:B------:R-:W-:Y:S05]  /*5ec0*/  BSYNC B1 ;  /* 0x0000000000017941 */ /* 0x000fea0003800000 */
.L_x_116:
[----:B------:R-:W-:Y:S01]  /*5ed0*/  LOP3.LUT P3, RZ, R10, 0xff, RZ, 0xc0, !PT ;  /* 0x000000ff0aff7812 */ /* 0x000fe2000786c0ff */
[----:B------:R-:W-:Y:S01]  /*5ee0*/  IMAD.IADD R0, R11, 0x1, R0 ;  /* 0x000000010b007824 */ /* 0x000fe200078e0200 */
[----:B------:R-:W-:Y:S01]  /*5ef0*/  IADD3 R16, P4, R16, UR52, RZ ;  /* 0x0000003410107c10 */ /* 0x000fe2000ff9e0ff */
[----:B------:R-:W-:Y:S01]  /*5f00*/  ULDC.64 UR4, c[0x0][0x8f8] ;  /* 0x00023e0000047ab9 */ /* 0x000fe20000000a00 */
[----:B------:R-:W-:Y:S01]  /*5f10*/  BSSY B1, `(.L_x_122) ;  /* 0x000006d000017945 */ /* 0x000fe20003800000 */
[----:B------:R-:W-:Y:S01]  /*5f20*/  IMAD.MOV.U32 R13, RZ, RZ, -0x1 ;  /* 0xffffffffff0d7424 */ /* 0x000fe200078e00ff */
[----:B------:R-:W-:Y:S01]  /*5f30*/  SHF.R.U32.HI R4, RZ, 0x3, R0 ;  /* 0x00000003ff047819 */ /* 0x000fe20000011600 */
[----:B------:R-:W-:Y:S01]  /*5f40*/  IMAD.MOV.U32 R7, RZ, RZ, -0x1 ;  /* 0xffffffffff077424 */ /* 0x000fe200078e00ff */
[----:B------:R-:W-:Y:S02]  /*5f50*/  ISETP.GT.U32.AND P1, PT, R0, 0x7, PT ;  /* 0x000000070000780c */ /* 0x000fe40003f24070 */
[----:B------:R-:W-:-:S02]  /*5f60*/  LOP3.LUT R4, R4, 0x1, RZ, 0xc0, !PT ;  /* 0x0000000104047812 */ /* 0x000fc400078ec0ff */
[----:B------:R-:W-:Y:S01]  /*5f70*/  ISETP.LT.U32.AND P1, PT, R11, 0x8, P1 ;  /* 0x000000080b00780c */ /* 0x000fe20000f21070 */
[----:B------:R-:W1:Y:S01]  /*5f80*/  @P3 S2R R6, SR_CgaCtaId ;  /* 0x0000000000063919 */ /* 0x000e620000008800 */
[----:B------:R-:W-:Y:S02]  /*5f90*/  @P3 MOV R5, 0x400 ;  /* 0x0000040000053802 */ /* 0x000fe40000000f00 */
[----:B------:R-:W-:Y:S02]  /*5fa0*/  IADD3.X R17, R17, UR45, RZ, P4, !PT ;  /* 0x0000002d11117c10 */ /* 0x000fe4000a7fe4ff */
[----:B------:R-:W-:Y:S02]  /*5fb0*/  ISETP.GE.U32.AND P4, PT, R16, UR4, PT ;  /* 0x0000000410007c0c */ /* 0x000fe4000bf86070 */
[----:B------:R-:W-:Y:S02]  /*5fc0*/  LOP3.LUT R0, R0, 0x7, RZ, 0xc0, !PT ;  /* 0x0000000700007812 */ /* 0x000fe400078ec0ff */
[----:B------:R-:W-:-:S02]  /*5fd0*/  PRMT R10, RZ, 0x7610, R10 ;  /* 0x00007610ff0a7816 */ /* 0x000fc4000000000a */
[----:B-1----:R-:W-:Y:S01]  /*5fe0*/  @P3 LEA R5, R6, R5, 0x18 ;  /* 0x0000000506053211 */ /* 0x002fe200078ec0ff */
[----:B------:R-:W-:-:S03]  /*5ff0*/  IMAD.MOV.U32 R6, RZ, RZ, -0x1 ;  /* 0xffffffffff067424 */ /* 0x000fc600078e00ff */
[----:B------:R1:W-:Y:S01]  /*6000*/  @P3 SYNCS.ARRIVE.TRANS64.A1T0 RZ, [R5+URZ+0xb8], RZ ;  /* 0x0000b8ff05ff39a7 */ /* 0x0003e2000810003f */
[----:B------:R-:W-:Y:S02]  /*6010*/  ISETP.NE.U32.AND P3, PT, R4, 0x1, PT ;  /* 0x000000010400780c */ /* 0x000fe40003f65070 */
[----:B------:R-:W-:Y:S02]  /*6020*/  SEL R4, RZ, 0x1, !P1 ;  /* 0x00000001ff047807 */ /* 0x000fe40004800000 */
[----:B------:R-:W-:Y:S02]  /*6030*/  ISETP.GE.U32.AND.EX P1, PT, R17, UR5, PT, P4 ;  /* 0x0000000511007c0c */ /* 0x000fe4000bf26140 */
[----:B------:R-:W-:-:S04]  /*6040*/  ISETP.GT.U32.AND P3, PT, R11, 0x7, !P3 ;  /* 0x000000070b00780c */ /* 0x000fc80005f64070 */
[----:B-1----:R-:W-:-:S04]  /*6050*/  SEL R5, RZ, 0x1, !P3 ;  /* 0x00000001ff057807 */ /* 0x002fc80005800000 */
[--C-:B------:R-:W-:Y:S02]  /*6060*/  LOP3.LUT R3, R5, R3, R4.reuse, 0x96, !PT ;  /* 0x0000000305037212 */ /* 0x100fe400078e9604 */
[----:B------:R-:W-:Y:S01]  /*6070*/  PRMT R4, RZ, 0x7610, R4 ;  /* 0x00007610ff047816 */ /* 0x000fe20000000004 */
[----:B------:R-:W-:Y:S06]  /*6080*/  @P1 BRA `(.L_x_123) ;  /* 0x0000000400541947 */ /* 0x000fec0003800000 */
[----:B------:R-:W-:Y:S01]  /*6090*/  ULDC.64 UR4, c[0x0][0x8d0] ;  /* 0x0002340000047ab9 */ /* 0x000fe20000000a00 */
[----:B------:R-:W1:Y:S01]  /*60a0*/  S2R R14, SR_CTAID.X ;  /* 0x00000000000e7919 */ /* 0x000e620000002500 */
[----:B------:R-:W-:Y:S01]  /*60b0*/  ISETP.NE.U32.AND P1, PT, RZ, UR4, PT ;  /* 0x00000004ff007c0c */ /* 0x000fe2000bf25070 */
[----:B------:R-:W-:Y:S01]  /*60c0*/  ULDC UR7, c[0x0][0x8d8] ;  /* 0x0002360000077ab9 */ /* 0x000fe20000000800 */
[----:B------:R-:W-:Y:S01]  /*60d0*/  IMAD.MOV.U32 R4, RZ, RZ, R16 ;  /* 0x000000ffff047224 */ /* 0x000fe200078e0010 */
[----:B------:R-:W2:Y:S01]  /*60e0*/  S2R R13, SR_CTAID.Y ;  /* 0x00000000000d7919 */ /* 0x000ea20000002600 */
[----:B------:R-:W-:Y:S01]  /*60f0*/  ISETP.NE.AND.EX P1, PT, RZ, UR5, PT, P1 ;  /* 0x00000005ff007c0c */ /* 0x000fe2000bf25310 */
[----:B------:R-:W-:-:S12]  /*6100*/  IMAD.MOV.U32 R5, RZ, RZ, R17 ;  /* 0x000000ffff057224 */ /* 0x000fd800078e0011 */
[----:B------:R-:W-:Y:S05]  /*6110*/  @!P1 BRA `(.L_x_124) ;  /* 0x0000000000289947 */ /* 0x000fea0003800000 */
[----:B------:R-:W-:Y:S02]  /*6120*/  ULDC UR6, c[0x0][0x8dc] ;  /* 0x0002370000067ab9 */ /* 0x000fe40000000800 */
[----:B------:R-:W-:-:S05]  /*6130*/  IADD3 R9, P1, R16, UR6, RZ ;  /* 0x0000000610097c10 */ /* 0x000fca000ff3e0ff */
[----:B------:R-:W-:-:S04]  /*6140*/  IMAD.X R15, RZ, RZ, R17, P1 ;  /* 0x000000ffff0f7224 */ /* 0x000fc800008e0611 */
[----:B------:R-:W-:-:S04]  /*6150*/  IMAD.WIDE.U32 R6, R15, UR4, RZ ;  /* 0x000000040f067c25 */ /* 0x000fc8000f8e00ff */
[----:B------:R-:W-:-:S04]  /*6160*/  IMAD.WIDE.U32 R6, P1, R9, UR5, R6 ;  /* 0x0000000509067c25 */ /* 0x000fc8000f820006 */
[----:B------:R-:W-:-:S04]  /*6170*/  IMAD.WIDE.U32 R8, R9, UR4, RZ ;  /* 0x0000000409087c25 */ /* 0x000fc8000f8e00ff */
[----:B------:R-:W-:Y:S01]  /*6180*/  IMAD.X R5, RZ, RZ, RZ, P1 ;  /* 0x000000ffff057224 */ /* 0x000fe200008e06ff */
[----:B------:R-:W-:Y:S01]  /*6190*/  IADD3 RZ, P1, R9, R6, RZ ;  /* 0x0000000609ff7210 */ /* 0x000fe20007f3e0ff */
[----:B------:R-:W-:-:S04]  /*61a0*/  IMAD.MOV.U32 R4, RZ, RZ, R7 ;  /* 0x000000ffff047224 */ /* 0x000fc800078e0007 */
[----:B------:R-:W-:-:S08]  /*61b0*/  IMAD.WIDE.U32.X R4, R15, UR5, R4, P1 ;  /* 0x000000050f047c25 */ /* 0x000fd000088e0404 */
.L_x_124:
[--C-:B------:R-:W-:Y:S01]  /*61c0*/  SHF.R.U64 R8, R4, UR7, R5.reuse ;  /* 0x0000000704087c19 */ /* 0x100fe20008001205 */
[----:B------:R-:W-:Y:S01]  /*61d0*/  ULDC.64 UR4, c[0x0][0x8c8] ;  /* 0x0002320000047ab9 */ /* 0x000fe20000000a00 */
[----:B------:R-:W-:Y:S01]  /*61e0*/  SHF.R.U32.HI R4, RZ, UR7, R5 ;  /* 0x00000007ff047c19 */ /* 0x000fe20008011605 */
[----:B------:R-:W3:Y:S01]  /*61f0*/  LDC R25, c[0x0][0x144] ;  /* 0x00005100ff197b82 */ /* 0x000ee20000000800 */
[----:B------:R-:W-:Y:S01]  /*6200*/  IADD3 R7, P1, RZ, -R8, RZ ;  /* 0x80000008ff077210 */ /* 0x000fe20007f3e0ff */
[----:B------:R-:W-:Y:S01]  /*6210*/  ULDC.64 UR8, c[0x0][0x8e8] ;  /* 0x00023a0000087ab9 */ /* 0x000fe20000000a00 */
[----:B-1----:R-:W-:Y:S01]  /*6220*/  I2FP.F32.U32 R9, R14 ;  /* 0x0000000e00097245 */ /* 0x002fe20000201000 */
[----:B------:R-:W-:Y:S02]  /*6230*/  ULDC UR6, c[0x0][0x8b0] ;  /* 0x00022c0000067ab9 */ /* 0x000fe40000000800 */
[----:B------:R-:W-:Y:S01]  /*6240*/  IMAD.X R4, RZ, RZ, ~R4, P1 ;  /* 0x000000ffff047224 */ /* 0x000fe200008e0e04 */
[----:B------:R-:W-:Y:S01]  /*6250*/  ISETP.NE.U32.AND P1, PT, RZ, UR8, PT ;  /* 0x00000008ff007c0c */ /* 0x000fe2000bf25070 */
[----:B------:R-:W1:Y:S02]  /*6260*/  LDC R20, c[0x0][0x148] ;  /* 0x00005200ff147b82 */ /* 0x000e640000000800 */
[----:B------:R-:W-:Y:S01]  /*6270*/  IMAD R6, R4, UR4, RZ ;  /* 0x0000000404067c24 */ /* 0x000fe2000f8e02ff */
[----:B------:R-:W-:Y:S01]  /*6280*/  ISETP.NE.AND.EX P1, PT, RZ, UR9, PT, P1 ;  /* 0x00000009ff007c0c */ /* 0x000fe2000bf25310 */
[----:B------:R-:W-:Y:S01]  /*6290*/  IMAD.WIDE.U32 R4, R7, UR4, R16 ;  /* 0x0000000407047c25 */ /* 0x000fe2000f8e0010 */
[----:B------:R-:W-:-:S03]  /*62a0*/  ULDC UR4, c[0x0][0x150] ;  /* 0x0000540000047ab9 */ /* 0x000fc60000000800 */
[----:B------:R-:W-:Y:S02]  /*62b0*/  IMAD R7, R7, UR5, R6 ;  /* 0x0000000507077c24 */ /* 0x000fe4000f8e0206 */
[----:B------:R-:W-:Y:S01]  /*62c0*/  FMUL R6, R9, UR4 ;  /* 0x0000000409067c20 */ /* 0x000fe20008400000 */
[----:B------:R-:W-:Y:S01]  /*62d0*/  ULDC UR4, c[0x0][0x8c0] ;  /* 0x0002300000047ab9 */ /* 0x000fe20000000800 */
[----:B------:R-:W-:Y:S01]  /*62e0*/  ULDC UR5, c[0x0][0x154] ;  /* 0x0000550000057ab9 */ /* 0x000fe20000000800 */
[----:B------:R-:W-:-:S03]  /*62f0*/  IMAD.IADD R5, R5, 0x1, R7 ;  /* 0x0000000105057824 */ /* 0x000fc600078e0207 */
[----:B------:R-:W4:Y:S02]  /*6300*/  F2I.U32.TRUNC.NTZ R6, R6 ;  /* 0x0000000600067305 */ /* 0x000f24000020f000 */
[----:B------:R-:W-:Y:S02]  /*6310*/  SHF.R.U64 R9, R4, UR4, R5 ;  /* 0x0000000404097c19 */ /* 0x000fe40008001205 */
[----:B--2---:R-:W-:-:S05]  /*6320*/  I2FP.F32.U32 R4, R13 ;  /* 0x0000000d00047245 */ /* 0x004fca0000201000 */
[----:B------:R-:W-:Y:S01]  /*6330*/  FMUL R21, R4, UR5 ;  /* 0x0000000504157c20 */ /* 0x000fe20008400000 */
[----:B------:R-:W-:Y:S01]  /*6340*/  SHF.R.U32.HI R4, RZ, UR4, R5 ;  /* 0x00000004ff047c19 */ /* 0x000fe20008011605 */
[----:B------:R-:W-:-:S03]  /*6350*/  ULDC UR4, c[0x0][0x900] ;  /* 0x0002400000047ab9 */ /* 0x000fc60000000800 */
[--C-:B------:R-:W-:Y:S01]  /*6360*/  SHF.R.U64 R19, R9, UR6, R4.reuse ;  /* 0x0000000609137c19 */ /* 0x100fe20008001204 */
[----:B------:R-:W2:Y:S01]  /*6370*/  F2I.U32.TRUNC.NTZ R21, R21 ;  /* 0x0000001500157305 */ /* 0x000ea2000020f000 */
[----:B------:R-:W-:Y:S01]  /*6380*/  SHF.R.U32.HI R4, RZ, UR6, R4 ;  /* 0x00000006ff047c19 */ /* 0x000fe20008011604 */
[----:B----4-:R-:W-:-:S03]  /*6390*/  IMAD.MOV R6, RZ, RZ, -R6 ;  /* 0x000000ffff067224 */ /* 0x010fc600078e0a06 */
[----:B------:R-:W-:Y:S01]  /*63a0*/  SHF.R.U64 R15, R19, UR4, R4 ;  /* 0x00000004130f7c19 */ /* 0x000fe20008001204 */
[----:B---3--:R-:W-:Y:S01]  /*63b0*/  IMAD R14, R25, R6, R14 ;  /* 0x00000006190e7224 */ /* 0x008fe200078e020e */
[----:B------:R-:W-:-:S03]  /*63c0*/  SHF.R.U32.HI R23, RZ, UR4, R4 ;  /* 0x00000004ff177c19 */ /* 0x000fc60008011604 */
[----:B------:R-:W-:Y:S02]  /*63d0*/  IMAD.MOV.U32 R4, RZ, RZ, R15 ;  /* 0x000000ffff047224 */ /* 0x000fe400078e000f */
[----:B------:R-:W-:Y:S01]  /*63e0*/  IMAD.MOV.U32 R5, RZ, RZ, R23 ;  /* 0x000000ffff057224 */ /* 0x000fe200078e0017 */
[----:B--2---:R-:W-:Y:S06]  /*63f0*/  @!P1 BRA `(.L_x_125) ;  /* 0x0000000000289947 */ /* 0x004fec0003800000 */
[----:B------:R-:W-:Y:S02]  /*6400*/  ULDC UR4, c[0x0][0x8f4] ;  /* 0x00023d0000047ab9 */ /* 0x000fe40000000800 */
[----:B------:R-:W-:-:S05]  /*6410*/  IADD3 R5, P1, R15, UR4, RZ ;  /* 0x000000040f057c10 */ /* 0x000fca000ff3e0ff */
[----:B------:R-:W-:-:S04]  /*6420*/  IMAD.X R23, RZ, RZ, R23, P1 ;  /* 0x000000ffff177224 */ /* 0x000fc800008e0617 */
[----:B------:R-:W-:-:S04]  /*6430*/  IMAD.WIDE.U32 R6, R23, UR8, RZ ;  /* 0x0000000817067c25 */ /* 0x000fc8000f8e00ff */
[----:B------:R-:W-:-:S04]  /*6440*/  IMAD.WIDE.U32 R6, P1, R5, UR9, R6 ;  /* 0x0000000905067c25 */ /* 0x000fc8000f820006 */
[----:B------:R-:W-:-:S04]  /*6450*/  IMAD.WIDE.U32 R4, R5, UR8, RZ ;  /* 0x0000000805047c25 */ /* 0x000fc8000f8e00ff */
[----:B------:R-:W-:Y:S01]  /*6460*/  IMAD.MOV.U32 R4, RZ, RZ, R7 ;  /* 0x000000ffff047224 */ /* 0x000fe200078e0007 */
[----:B------:R-:W-:Y:S01]  /*6470*/  IADD3 RZ, P3, R5, R6, RZ ;  /* 0x0000000605ff7210 */ /* 0x000fe20007f7e0ff */
[----:B------:R-:W-:-:S04]  /*6480*/  IMAD.X R5, RZ, RZ, RZ, P1 ;  /* 0x000000ffff057224 */ /* 0x000fc800008e06ff */
[----:B------:R-:W-:-:S08]  /*6490*/  IMAD.WIDE.U32.X R4, R23, UR9, R4, P3 ;  /* 0x0000000917047c25 */ /* 0x000fd000098e0404 */
.L_x_125:
[----:B------:R-:W-:Y:S01]  /*64a0*/  ISETP.NE.AND P1, PT, R2, 0x1, PT ;  /* 0x000000010200780c */ /* 0x000fe20003f25270 */
[----:B------:R-:W-:Y:S01]  /*64b0*/  ULDC UR4, c[0x0][0x8f0] ;  /* 0x00023c0000047ab9 */ /* 0x000fe20000000800 */
[----:B------:R-:W-:Y:S01]  /*64c0*/  LOP3.LUT R19, R19, UR16, RZ, 0xc0, !PT ;  /* 0x0000001013137c12 */ /* 0x000fe2000f8ec0ff */
[----:B------:R-:W-:Y:S01]  /*64d0*/  IMAD.MOV R21, RZ, RZ, -R21 ;  /* 0x000000ffff157224 */ /* 0x000fe200078e0a15 */
[----:B------:R-:W-:Y:S01]  /*64e0*/  SHF.R.U64 R4, R4, UR4, R5 ;  /* 0x0000000404047c19 */ /* 0x000fe20008001205 */
[----:B------:R-:W-:Y:S01]  /*64f0*/  ULDC UR4, c[0x0][0x8e0] ;  /* 0x0002380000047ab9 */ /* 0x000fe20000000800 */
[----:B------:R-:W-:Y:S01]  /*6500*/  ULDC UR5, c[0x0][0x8b8] ;  /* 0x00022e0000057ab9 */ /* 0x000fe20000000800 */
[----:B------:R-:W-:Y:S02]  /*6510*/  IMAD.MOV.U32 R5, RZ, RZ, 0x1 ;  /* 0x00000001ff057424 */ /* 0x000fe400078e00ff */
[----:B------:R-:W-:Y:S02]  /*6520*/  IMAD.MOV R6, RZ, RZ, -R4 ;  /* 0x000000ffff067224 */ /* 0x000fe400078e0a04 */
[----:B------:R-:W-:Y:S01]  /*6530*/  IMAD R19, R4, UR17, R19 ;  /* 0x0000001104137c24 */ /* 0x000fe2000f8e0213 */
[----:B------:R-:W-:Y:S01]  /*6540*/  LOP3.LUT R4, R9, UR15, RZ, 0xc0, !PT ;  /* 0x0000000f09047c12 */ /* 0x000fe2000f8ec0ff */
[----:B-1----:R-:W-:-:S02]  /*6550*/  @P1 IMAD R14, R20, R21, R13 ;  /* 0x00000015140e1224 */ /* 0x002fc400078e020d */
[----:B------:R-:W-:Y:S01]  /*6560*/  IMAD R15, R6, UR4, R15 ;  /* 0x00000004060f7c24 */ /* 0x000fe2000f8e020f */
[----:B------:R-:W-:Y:S01]  /*6570*/  ULDC UR4, c[0x0][0x8a8] ;  /* 0x00022a0000047ab9 */ /* 0x000fe20000000800 */
[----:B------:R-:W-:Y:S02]  /*6580*/  IMAD R14, R19, UR5, R14 ;  /* 0x00000005130e7c24 */ /* 0x000fe4000f8e020e */
[--C-:B------:R-:W-:Y:S01]  /*6590*/  IMAD R15, R15, UR4, R4.reuse ;  /* 0x000000040f0f7c24 */ /* 0x100fe2000f8e0204 */
[----:B------:R-:W-:Y:S01]  /*65a0*/  PRMT R4, R5, 0x7610, R4 ;  /* 0x0000761005047816 */ /* 0x000fe20000000004 */
[----:B------:R-:W-:-:S03]  /*65b0*/  IMAD.MOV.U32 R6, RZ, RZ, R8 ;  /* 0x000000ffff067224 */ /* 0x000fc600078e0008 */
[----:B------:R-:W-:Y:S02]  /*65c0*/  SEL R7, R15, R14, !P1 ;  /* 0x0000000e0f077207 */ /* 0x000fe40004800000 */
[----:B------:R-:W-:-:S07]  /*65d0*/  SEL R13, R14, R15, !P1 ;  /* 0x0000000f0e0d7207 */ /* 0x000fce0004800000 */
.L_x_123:
[----:B------:R-:W-:Y:S05]  /*65e0*/  BSYNC B1 ;  /* 0x0000000000017941 */ /* 0x000fea0003800000 */
.L_x_122:
[----:B------:R-:W-:-:S13]  /*65f0*/  LOP3.LUT P1, RZ, R4, 0xff, RZ, 0xc0, !PT ;  /* 0x000000ff04ff7812 */ /* 0x000fda000782c0ff */
[----:B------:R-:W-:Y:S05]  /*6600*/  @P1 BRA `(.L_x_126) ;  /* 0xfffffff400401947 */ /* 0x000fea000383ffff */
[----:B------:R-:W-:Y:S05]  /*6610*/  BSYNC B0 ;  /* 0x0000000000007941 */ /* 0x000fea0003800000 */
.L_x_114:
[----:B------:R-:W-:-:S03]  /*6620*/  UMOV UR4, 0xffffffff ;  /* 0xffffffff00047882 */ /* 0x000fc60000000000 */
[----:B------:R-:W-:Y:S05]  /*6630*/  BRA.DIV UR4, `(.L_x_127) ;  /* 0x0000000a043c7947 */ /* 0x000fea000b800000 */
[----:B------:R-:W-:-:S13]  /*6640*/  ELECT P6, URZ, PT ;  /* 0x00000000003f782f */ /* 0x000fda00038c0000 */
.L_x_149:
[----:B------:R-:W-:Y:S05]  /*6650*/  @!P6 BRA `(.L_x_10) ;  /* 0x000000040034e947 */ /* 0x000fea0003800000 */
[----:B------:R-:W-:-:S04]  /*6660*/  LOP3.LUT R22, R22, 0x2, RZ, 0xfc, !PT ;  /* 0x0000000216167812 */ /* 0x000fc800078efcff */
[----:B------:R-:W-:-:S13]  /*6670*/  ISETP.NE.AND P0, PT, R22, 0x3, PT ;  /* 0x000000031600780c */ /* 0x000fda0003f05270 */
[----:B------:R-:W-:Y:S05]  /*6680*/  @!P0 BRA `(.L_x_128) ;  /* 0x0000000000048947 */ /* 0x000fea0003800000 */
[----:B------:R-:W-:Y:S01]  /*6690*/  BPT.TRAP 0x1 ;  /* 0x000000040000795c */ /* 0x000fe20000300000 */
.L_x_128:
[----:B------:R-:W1:Y:S01]  /*66a0*/  S2R R5, SR_CgaCtaId ;  /* 0x0000000000057919 */ /* 0x000e620000008800 */
[----:B------:R-:W-:Y:S02]  /*66b0*/  MOV R2, 0x400 ;  /* 0x0000040000027802 */ /* 0x000fe40000000f00 */
[----:B------:R-:W-:Y:S02]  /*66c0*/  SHF.L.U32 R4, R3, 0x1f, RZ ;  /* 0x0000001f03047819 */ /* 0x000fe400000006ff */
[----:B-1----:R-:W-:-:S05]  /*66d0*/  LEA R5, R5, R2, 0x18 ;  /* 0x0000000205057211 */ /* 0x002fca00078ec0ff */
[----:B------:R-:W-:-:S04]  /*66e0*/  VIADD R5, R5, 0x40 ;  /* 0x0000004005057836 */ /* 0x000fc80000000000 */
[C---:B------:R-:W-:Y:S02]  /*66f0*/  IMAD R7, R0.reuse, 0x8, R5 ;  /* 0x0000000800077824 */ /* 0x040fe400078e0205 */
[----:B------:R-:W-:Y:S02]  /*6700*/  VIADD R0, R0, 0x1 ;  /* 0x0000000100007836 */ /* 0x000fe40000000000 */
[----:B------:R-:W1:Y:S03]  /*6710*/  SYNCS.PHASECHK.TRANS64.TRYWAIT P0, [R7+URZ], R4 ;  /* 0x00000004070075a7 */ /* 0x000e66000800017f */
[----:B------:R-:W-:-:S04]  /*6720*/  ISETP.NE.AND P1, PT, R0, 0x8, PT ;  /* 0x000000080000780c */ /* 0x000fc80003f25270 */
[----:B------:R-:W-:Y:S02]  /*6730*/  SEL R2, RZ, 0x1, P1 ;  /* 0x00000001ff027807 */ /* 0x000fe40000800000 */
[----:B------:R-:W-:Y:S02]  /*6740*/  SEL R0, R0, RZ, P1 ;  /* 0x000000ff00007207 */ /* 0x000fe40000800000 */
[----:B------:R-:W-:-:S03]  /*6750*/  LOP3.LUT R9, R3, R2, RZ, 0x3c, !PT ;  /* 0x0000000203097212 */ /* 0x000fc600078e3cff */
[----:B------:R-:W-:Y:S01]  /*6760*/  IMAD R6, R0, 0x8, R5 ;  /* 0x0000000800067824 */ /* 0x000fe200078e0205 */
[----:B------:R-:W-:Y:S01]  /*6770*/  SHF.L.U32 R3, R9, 0x1f, RZ ;  /* 0x0000001f09037819 */ /* 0x000fe200000006ff */
[----:B-1----:R-:W-:Y:S06]  /*6780*/  @!P0 BRA `(.L_x_129) ;  /* 0x0000000800088947 */ /* 0x002fec0003800000 */
.L_x_150:
[----:B------:R-:W2:Y:S01]  /*6790*/  SYNCS.PHASECHK.TRANS64.TRYWAIT P0, [R6+URZ], R3 ;  /* 0x00000003060075a7 */ /* 0x000ea2000800017f */
[----:B------:R-:W-:-:S05]  /*67a0*/  VIADD R0, R0, 0x1 ;  /* 0x0000000100007836 */ /* 0x000fca0000000000 */
[----:B------:R-:W-:-:S04]  /*67b0*/  ISETP.NE.AND P1, PT, R0, 0x8, PT ;  /* 0x000000080000780c */ /* 0x000fc80003f25270 */
[----:B------:R-:W-:Y:S02]  /*67c0*/  SEL R2, RZ, 0x1, P1 ;  /* 0x00000001ff027807 */ /* 0x000fe40000800000 */
[----:B------:R-:W-:Y:S02]  /*67d0*/  SEL R0, R0, RZ, P1 ;  /* 0x000000ff00007207 */ /* 0x000fe40000800000 */
[----:B------:R-:W-:-:S03]  /*67e0*/  LOP3.LUT R9, R9, R2, RZ, 0x3c, !PT ;  /* 0x0000000209097212 */ /* 0x000fc600078e3cff */
[----:B-1----:R-:W-:Y:S01]  /*67f0*/  IMAD R7, R0, 0x8, R5 ;  /* 0x0000000800077824 */ /* 0x002fe200078e0205 */
[----:B------:R-:W-:Y:S01]  /*6800*/  SHF.L.U32 R4, R9, 0x1f, RZ ;  /* 0x0000001f09047819 */ /* 0x000fe200000006ff */
[----:B--2---:R-:W-:Y:S06]  /*6810*/  @!P0 BRA `(.L_x_130) ;  /* 0x0000000400f88947 */ /* 0x004fec0003800000 */
.L_x_151:
        /* <DEDUP_REMOVED lines=9> */
.L_x_152:
        /* <DEDUP_REMOVED lines=9> */
.L_x_153:
        /* <DEDUP_REMOVED lines=9> */
.L_x_154:
        /* <DEDUP_REMOVED lines=9> */
.L_x_155:
[----:B------:R-:W2:Y:S01]  /*6a60*/  SYNCS.PHASECHK.TRANS64.TRYWAIT P0, [R7+URZ], R4 ;  /* 0x00000004070075a7 */ /* 0x000ea2000800017f */
[----:B------:R-:W-:-:S05]  /*6a70*/  VIADD R0, R0, 0x1 ;  /* 0x0000000100007836 */ /* 0x000fca0000000000 */
[----:B------:R-:W-:-:S04]  /*6a80*/  ISETP.NE.AND P1, PT, R0, 0x8, PT ;  /* 0x000000080000780c */ /* 0x000fc80003f25270 */
[----:B------:R-:W-:Y:S02]  /*6a90*/  SEL R2, RZ, 0x1, P1 ;  /* 0x00000001ff027807 */ /* 0x000fe40000800000 */
[----:B------:R-:W-:Y:S02]  /*6aa0*/  SEL R0, R0, RZ, P1 ;  /* 0x000000ff00007207 */ /* 0x000fe40000800000 */
[----:B------:R-:W-:Y:S01]  /*6ab0*/  LOP3.LUT R2, R9, R2, RZ, 0x3c, !PT ;  /* 0x0000000209027212 */ /* 0x000fe200078e3cff */
[----:B--2---:R-:W-:Y:S06]  /*6ac0*/  @!P0 BRA `(.L_x_135) ;  /* 0x0000000400b08947 */ /* 0x004fec0003800000 */
.L_x_156:
[----:B------:R-:W-:Y:S01]  /*6ad0*/  IMAD R5, R0, 0x8, R5 ;  /* 0x0000000800057824 */ /* 0x000fe200078e0205 */
[----:B------:R-:W-:-:S07]  /*6ae0*/  SHF.L.U32 R0, R2, 0x1f, RZ ;  /* 0x0000001f02007819 */ /* 0x000fce00000006ff */
.L_x_136:
[----:B---3--:R3:W4:Y:S02]  /*6af0*/  SYNCS.PHASECHK.TRANS64.TRYWAIT P0, [R5+URZ], R0 ;  /* 0x00000000050075a7 */ /* 0x008724000800017f */
[----:B----4-:R-:W-:Y:S05]  /*6b00*/  @!P0 NANOSLEEP.SYNCS 0x989680 ;  /* 0x009896800000895d */ /* 0x010fea0003900000 */
[----:B------:R-:W4:Y:S02]  /*6b10*/  @!P0 SYNCS.PHASECHK.TRANS64 P0, [R5+URZ], R0 ;  /* 0x00000000050085a7 */ /* 0x000f24000800007f */
[----:B----4-:R-:W-:Y:S05]  /*6b20*/  @!P0 BRA `(.L_x_136) ;  /* 0xfffffffc00f08947 */ /* 0x010fea000383ffff */
.L_x_10:
[----:B------:R-:W-:Y:S05]  /*6b30*/  BSYNC B6 ;  /* 0x0000000000067941 */ /* 0x000fea0003800000 */
.L_x_8:
[----:B------:R-:W-:Y:S05]  /*6b40*/  EXIT ;  /* 0x000000000000794d */ /* 0x000fea0003800000 */
.L_x_23:
[----:B----4-:R4:W1:Y:S02]  /*6b50*/  SYNCS.PHASECHK.TRANS64.TRYWAIT P1, [R3+URZ], R0 ;  /* 0x00000000030075a7 */ /* 0x010864000802017f */
[----:B-1----:R-:W-:Y:S05]  /*6b60*/  @!P1 NANOSLEEP.SYNCS 0x989680 ;  /* 0x009896800000995d */ /* 0x002fea0003900000 */
[----:B------:R-:W1:Y:S02]  /*6b70*/  @!P1 SYNCS.PHASECHK.TRANS64 P1, [R3+URZ], R0 ;  /* 0x00000000030095a7 */ /* 0x000e64000802007f */
[----:B-1----:R-:W-:Y:S05]  /*6b80*/  @!P1 BRA `(.L_x_23) ;  /* 0xfffffffc00f09947 */ /* 0x002fea000383ffff */
[----:B------:R-:W-:Y:S05]  /*6b90*/  BRA `(.L_x_22) ;  /* 0xffffffac00047947 */ /* 0x000fea000383ffff */
.L_x_28:
[----:B---3--:R-:W-:-:S04]  /*6ba0*/  IMAD.U32 R4, RZ, RZ, UR4 ;  /* 0x00000004ff047e24 */ /* 0x008fc8000f8e00ff */
[----:B------:R3:W4:Y:S03]  /*6bb0*/  SYNCS.PHASECHK.TRANS64.TRYWAIT P1, [R4+URZ], R3 ;  /* 0x00000003040075a7 */ /* 0x000726000802017f */
[----:B----4-:R-:W-:Y:S05]  /*6bc0*/  @!P1 NANOSLEEP.SYNCS 0x989680 ;  /* 0x009896800000995d */ /* 0x010fea0003900000 */
[----:B------:R-:W4:Y:S02]  /*6bd0*/  @!P1 SYNCS.PHASECHK.TRANS64 P1, [R4+URZ], R3 ;  /* 0x00000003040095a7 */ /* 0x000f24000802007f */
[----:B----4-:R-:W-:Y:S05]  /*6be0*/  @!P1 BRA `(.L_x_28) ;  /* 0xfffffffc00ec9947 */ /* 0x010fea000383ffff */
[----:B------:R-:W-:Y:S05]  /*6bf0*/  BRA `(.L_x_27) ;  /* 0xffffffac00d87947 */ /* 0x000fea000383ffff */
.L_x_50:
[----:B---3--:R3:W4:Y:S02]  /*6c00*/  SYNCS.PHASECHK.TRANS64.TRYWAIT P3, [R5+URZ+0x80], R4 ;  /* 0x00008004050075a7 */ /* 0x008724000806017f */
[----:B----4-:R-:W-:Y:S05]  /*6c10*/  @!P3 NANOSLEEP.SYNCS 0x989680 ;  /* 0x009896800000b95d */ /* 0x010fea0003900000 */
[----:B------:R-:W4:Y:S02]  /*6c20*/  @!P3 SYNCS.PHASECHK.TRANS64 P3, [R5+URZ+0x80], R4 ;  /* 0x000080040500b5a7 */ /* 0x000f24000806007f */
[----:B----4-:R-:W-:Y:S05]  /*6c30*/  @!P3 BRA `(.L_x_50) ;  /* 0xfffffffc00f0b947 */ /* 0x010fea000383ffff */
[----:B------:R-:W-:Y:S05]  /*6c40*/  BRA `(.L_x_137) ;  /* 0xffffffb800b87947 */ /* 0x000fea000383ffff */
.L_x_64:
[----:B---3--:R3:W4:Y:S02]  /*6c50*/  SYNCS.PHASECHK.TRANS64.TRYWAIT P4, [R20+URZ+0x80], R15 ;  /* 0x0000800f140075a7 */ /* 0x008724000808017f */
[----:B----4-:R-:W-:Y:S05]  /*6c60*/  @!P4 NANOSLEEP.SYNCS 0x989680 ;  /* 0x009896800000c95d */ /* 0x010fea0003900000 */
[----:B------:R-:W4:Y:S02]  /*6c70*/  @!P4 SYNCS.PHASECHK.TRANS64 P4, [R20+URZ+0x80], R15 ;  /* 0x0000800f1400c5a7 */ /* 0x000f24000808007f */
[----:B----4-:R-:W-:Y:S05]  /*6c80*/  @!P4 BRA `(.L_x_64) ;  /* 0xfffffffc00f0c947 */ /* 0x010fea000383ffff */
[----:B------:R-:W-:Y:S05]  /*6c90*/  BRA `(.L_x_138) ;  /* 0xffffffc400747947 */ /* 0x000fea000383ffff */
.L_x_84:
[----:B-1----:R-:W-:-:S04]  /*6ca0*/  IMAD.U32 R3, RZ, RZ, UR4 ;  /* 0x00000004ff037e24 */ /* 0x002fc8000f8e00ff */
[----:B------:R1:W2:Y:S03]  /*6cb0*/  SYNCS.PHASECHK.TRANS64.TRYWAIT P0, [R3+URZ+0xb8], R0 ;  /* 0x0000b800030075a7 */ /* 0x0002a6000800017f */
[----:B--2---:R-:W-:Y:S05]  /*6cc0*/  @!P0 NANOSLEEP.SYNCS 0x989680 ;  /* 0x009896800000895d */ /* 0x004fea0003900000 */
[----:B------:R-:W2:Y:S02]  /*6cd0*/  @!P0 SYNCS.PHASECHK.TRANS64 P0, [R3+URZ+0xb8], R0 ;  /* 0x0000b800030085a7 */ /* 0x000ea4000800007f */
[----:B--2---:R-:W-:Y:S05]  /*6ce0*/  @!P0 BRA `(.L_x_84) ;  /* 0xfffffffc00ec8947 */ /* 0x004fea000383ffff */
[----:B------:R-:W-:Y:S05]  /*6cf0*/  BRA `(.L_x_83) ;  /* 0xffffffd800f87947 */ /* 0x000fea000383ffff */
.L_x_93:
[----:B-1----:R-:W-:-:S04]  /*6d00*/  IMAD.U32 R5, RZ, RZ, UR5 ;  /* 0x00000005ff057e24 */ /* 0x002fc8000f8e00ff */
[----:B------:R1:W2:Y:S03]  /*6d10*/  SYNCS.PHASECHK.TRANS64.TRYWAIT P1, [R5+URZ+0x98], R4 ;  /* 0x00009804050075a7 */ /* 0x0002a6000802017f */
[----:B--2---:R-:W-:Y:S05]  /*6d20*/  @!P1 NANOSLEEP.SYNCS 0x989680 ;  /* 0x009896800000995d */ /* 0x004fea0003900000 */
[----:B------:R-:W2:Y:S02]  /*6d30*/  @!P1 SYNCS.PHASECHK.TRANS64 P1, [R5+URZ+0x98], R4 ;  /* 0x00009804050095a7 */ /* 0x000ea4000802007f */
[----:B--2---:R-:W-:Y:S05]  /*6d40*/  @!P1 BRA `(.L_x_93) ;  /* 0xfffffffc00ec9947 */ /* 0x004fea000383ffff */
[----:B------:R-:W-:Y:S05]  /*6d50*/  BRA `(.L_x_139) ;  /* 0xffffffdc00ec7947 */ /* 0x000fea000383ffff */
.L_x_99:
[----:B-1----:R-:W-:-:S04]  /*6d60*/  IMAD.U32 R7, RZ, RZ, UR4 ;  /* 0x00000004ff077e24 */ /* 0x002fc8000f8e00ff */
[----:B------:R1:W3:Y:S03]  /*6d70*/  SYNCS.PHASECHK.TRANS64.TRYWAIT P1, [R7+URZ+0x98], R0 ;  /* 0x00009800070075a7 */ /* 0x0002e6000802017f */
[----:B---3--:R-:W-:Y:S05]  /*6d80*/  @!P1 NANOSLEEP.SYNCS 0x989680 ;  /* 0x009896800000995d */ /* 0x008fea0003900000 */
[----:B------:R-:W3:Y:S02]  /*6d90*/  @!P1 SYNCS.PHASECHK.TRANS64 P1, [R7+URZ+0x98], R0 ;  /* 0x00009800070095a7 */ /* 0x000ee4000802007f */
[----:B---3--:R-:W-:Y:S05]  /*6da0*/  @!P1 BRA `(.L_x_99) ;  /* 0xfffffffc00ec9947 */ /* 0x008fea000383ffff */
[----:B------:R-:W-:Y:S05]  /*6db0*/  BRA `(.L_x_140) ;  /* 0xffffffe000547947 */ /* 0x000fea000383ffff */
.L_x_109:
[----:B-1----:R1:W3:Y:S02]  /*6dc0*/  SYNCS.PHASECHK.TRANS64.TRYWAIT P0, [R3+URZ+0x98], R2 ;  /* 0x00009802030075a7 */ /* 0x0022e4000800017f */
[----:B---3--:R-:W-:Y:S05]  /*6dd0*/  @!P0 NANOSLEEP.SYNCS 0x989680 ;  /* 0x009896800000895d */ /* 0x008fea0003900000 */
[----:B------:R-:W3:Y:S02]  /*6de0*/  @!P0 SYNCS.PHASECHK.TRANS64 P0, [R3+URZ+0x98], R2 ;  /* 0x00009802030085a7 */ /* 0x000ee4000800007f */
[----:B---3--:R-:W-:Y:S05]  /*6df0*/  @!P0 BRA `(.L_x_109) ;  /* 0xfffffffc00f08947 */ /* 0x008fea000383ffff */
[----:B------:R-:W-:Y:S05]  /*6e00*/  BRA `(.L_x_141) ;  /* 0xffffffe8006c7947 */ /* 0x000fea000383ffff */
.L_x_111:
[----:B-1----:R1:W3:Y:S02]  /*6e10*/  SYNCS.PHASECHK.TRANS64.TRYWAIT P0, [R5+URZ+0x98], R0 ;  /* 0x00009800050075a7 */ /* 0x0022e4000800017f */
[----:B---3--:R-:W-:Y:S05]  /*6e20*/  @!P0 NANOSLEEP.SYNCS 0x989680 ;  /* 0x009896800000895d */ /* 0x008fea0003900000 */
[----:B------:R-:W3:Y:S02]  /*6e30*/  @!P0 SYNCS.PHASECHK.TRANS64 P0, [R5+URZ+0x98], R0 ;  /* 0x00009800050085a7 */ /* 0x000ee4000800007f */
[----:B---3--:R-:W-:Y:S05]  /*6e40*/  @!P0 BRA `(.L_x_111) ;  /* 0xfffffffc00f08947 */ /* 0x008fea000383ffff */
[----:B------:R-:W-:Y:S05]  /*6e50*/  BRA `(.L_x_142) ;  /* 0xffffffe8008c7947 */ /* 0x000fea000383ffff */
.L_x_115:
[----:B------:R-:W-:Y:S01]  /*6e60*/  BSSY B1, `(.L_x_143) ;  /* 0x0000006000017945 */ /* 0x000fe20003800000 */
[----:B------:R-:W-:-:S07]  /*6e70*/  IMAD.MOV.U32 R15, RZ, RZ, -0x1 ;  /* 0xffffffffff0f7424 */ /* 0x000fce00078e00ff */
[----:B------:R-:W-:Y:S05]  /*6e80*/  WARPSYNC.COLLECTIVE R15, `(.L_x_144) ;  /* 0x000000000f0c7348 */ /* 0x000fea0003c00000 */
[----:B------:R-:W-:Y:S02]  /*6e90*/  ELECT P6, UR62, PT ;  /* 0x00000000003e782f */ /* 0x000fe400038c0000 */
[----:B------:R-:W-:Y:S01]  /*6ea0*/  MOV R14, UR62 ;  /* 0x0000003e000e7c02 */ /* 0x000fe20008000f00 */
[----:B------:R-:W-:Y:S10]  /*6eb0*/  ENDCOLLECTIVE ;  /* 0x000000000000791b */ /* 0x000ff40003800000 */
.L_x_144:
[----:B------:R-:W-:Y:S05]  /*6ec0*/  BSYNC B1 ;  /* 0x0000000000017941 */ /* 0x000fea0003800000 */
.L_x_143:
[----:B------:R-:W-:Y:S05]  /*6ed0*/  BRA `(.L_x_145) ;  /* 0xffffffec00187947 */ /* 0x000fea000383ffff */
.L_x_118:
[----:B--2---:R2:W3:Y:S02]  /*6ee0*/  SYNCS.PHASECHK.TRANS64.TRYWAIT P1, [R15+URZ+0x40], R8 ;  /* 0x000040080f0075a7 */ /* 0x0044e4000802017f */
[----:B---3--:R-:W-:Y:S05]  /*6ef0*/  @!P1 NANOSLEEP.SYNCS 0x989680 ;  /* 0x009896800000995d */ /* 0x008fea0003900000 */
[----:B------:R-:W3:Y:S02]  /*6f00*/  @!P1 SYNCS.PHASECHK.TRANS64 P1, [R15+URZ+0x40], R8 ;  /* 0x000040080f0095a7 */ /* 0x000ee4000802007f */
[----:B---3--:R-:W-:Y:S05]  /*6f10*/  @!P1 BRA `(.L_x_118) ;  /* 0xfffffffc00f09947 */ /* 0x008fea000383ffff */
[----:B------:R-:W-:Y:S05]  /*6f20*/  BRA `(.L_x_146) ;  /* 0xffffffec004c7947 */ /* 0x000fea000383ffff */
.L_x_127:
[----:B------:R-:W-:Y:S01]  /*6f30*/  BSSY B0, `(.L_x_147) ;  /* 0x0000006000007945 */ /* 0x000fe20003800000 */
[----:B------:R-:W-:-:S07]  /*6f40*/  IMAD.MOV.U32 R15, RZ, RZ, -0x1 ;  /* 0xffffffffff0f7424 */ /* 0x000fce00078e00ff */
[----:B------:R-:W-:Y:S05]  /*6f50*/  WARPSYNC.COLLECTIVE R15, `(.L_x_148) ;  /* 0x000000000f0c7348 */ /* 0x000fea0003c00000 */
[----:B------:R-:W-:Y:S02]  /*6f60*/  ELECT P6, UR62, PT ;  /* 0x00000000003e782f */ /* 0x000fe400038c0000 */
[----:B------:R-:W-:Y:S01]  /*6f70*/  MOV R14, UR62 ;  /* 0x0000003e000e7c02 */ /* 0x000fe20008000f00 */
[----:B------:R-:W-:Y:S10]  /*6f80*/  ENDCOLLECTIVE ;  /* 0x000000000000791b */ /* 0x000ff40003800000 */
.L_x_148:
[----:B------:R-:W-:Y:S05]  /*6f90*/  BSYNC B0 ;  /* 0x0000000000007941 */ /* 0x000fea0003800000 */
.L_x_147:
[----:B------:R-:W-:Y:S05]  /*6fa0*/  BRA `(.L_x_149) ;  /* 0xfffffff400a87947 */ /* 0x000fea000383ffff */
.L_x_129:
[----:B-1----:R1:W2:Y:S02]  /*6fb0*/  SYNCS.PHASECHK.TRANS64.TRYWAIT P0, [R7+URZ], R4 ;  /* 0x00000004070075a7 */ /* 0x0022a4000800017f */
[----:B--2---:R-:W-:Y:S05]  /*6fc0*/  @!P0 NANOSLEEP.SYNCS 0x989680 ;  /* 0x009896800000895d */ /* 0x004fea0003900000 */
[----:B------:R-:W2:Y:S02]  /*6fd0*/  @!P0 SYNCS.PHASECHK.TRANS64 P0, [R7+URZ], R4 ;  /* 0x00000004070085a7 */ /* 0x000ea4000800007f */
[----:B--2---:R-:W-:Y:S05]  /*6fe0*/  @!P0 BRA `(.L_x_129) ;  /* 0xfffffffc00f08947 */ /* 0x004fea000383ffff */
[----:B------:R-:W-:Y:S05]  /*6ff0*/  BRA `(.L_x_150) ;  /* 0xfffffff400e47947 */ /* 0x000fea000383ffff */
.L_x_130:
[----:B-1----:R1:W2:Y:S02]  /*7000*/  SYNCS.PHASECHK.TRANS64.TRYWAIT P0, [R6+URZ], R3 ;  /* 0x00000003060075a7 */ /* 0x0022a4000800017f */
[----:B--2---:R-:W-:Y:S05]  /*7010*/  @!P0 NANOSLEEP.SYNCS 0x989680 ;  /* 0x009896800000895d */ /* 0x004fea0003900000 */
[----:B------:R-:W2:Y:S02]  /*7020*/  @!P0 SYNCS.PHASECHK.TRANS64 P0, [R6+URZ], R3 ;  /* 0x00000003060085a7 */ /* 0x000ea4000800007f */
[----:B--2---:R-:W-:Y:S05]  /*7030*/  @!P0 BRA `(.L_x_130) ;  /* 0xfffffffc00f08947 */ /* 0x004fea000383ffff */
[----:B------:R-:W-:Y:S05]  /*7040*/  BRA `(.L_x_151) ;  /* 0xfffffff400f47947 */ /* 0x000fea000383ffff */
.L_x_131:
[----:B-1----:R1:W2:Y:S02]  /*7050*/  SYNCS.PHASECHK.TRANS64.TRYWAIT P0, [R7+URZ], R4 ;  /* 0x00000004070075a7 */ /* 0x0022a4000800017f */
[----:B--2---:R-:W-:Y:S05]  /*7060*/  @!P0 NANOSLEEP.SYNCS 0x989680 ;  /* 0x009896800000895d */ /* 0x004fea0003900000 */
[----:B------:R-:W2:Y:S02]  /*7070*/  @!P0 SYNCS.PHASECHK.TRANS64 P0, [R7+URZ], R4 ;  /* 0x00000004070085a7 */ /* 0x000ea4000800007f */
[----:B--2---:R-:W-:Y:S05]  /*7080*/  @!P0 BRA `(.L_x_131) ;  /* 0xfffffffc00f08947 */ /* 0x004fea000383ffff */
[----:B------:R-:W-:Y:S05]  /*7090*/  BRA `(.L_x_152) ;  /* 0xfffffff800047947 */ /* 0x000fea000383ffff */
.L_x_132:
[----:B-1----:R1:W2:Y:S02]  /*70a0*/  SYNCS.PHASECHK.TRANS64.TRYWAIT P0, [R6+URZ], R3 ;  /* 0x00000003060075a7 */ /* 0x0022a4000800017f */
[----:B--2---:R-:W-:Y:S05]  /*70b0*/  @!P0 NANOSLEEP.SYNCS 0x989680 ;  /* 0x009896800000895d */ /* 0x004fea0003900000 */
[----:B------:R-:W2:Y:S02]  /*70c0*/  @!P0 SYNCS.PHASECHK.TRANS64 P0, [R6+URZ], R3 ;  /* 0x00000003060085a7 */ /* 0x000ea4000800007f */
[----:B--2---:R-:W-:Y:S05]  /*70d0*/  @!P0 BRA `(.L_x_132) ;  /* 0xfffffffc00f08947 */ /* 0x004fea000383ffff */
[----:B------:R-:W-:Y:S05]  /*70e0*/  BRA `(.L_x_153) ;  /* 0xfffffff800147947 */ /* 0x000fea000383ffff */
.L_x_133:
[----:B-1----:R1:W2:Y:S02]  /*70f0*/  SYNCS.PHASECHK.TRANS64.TRYWAIT P0, [R7+URZ], R4 ;  /* 0x00000004070075a7 */ /* 0x0022a4000800017f */
[----:B--2---:R-:W-:Y:S05]  /*7100*/  @!P0 NANOSLEEP.SYNCS 0x989680 ;  /* 0x009896800000895d */ /* 0x004fea0003900000 */
[----:B------:R-:W2:Y:S02]  /*7110*/  @!P0 SYNCS.PHASECHK.TRANS64 P0, [R7+URZ], R4 ;  /* 0x00000004070085a7 */ /* 0x000ea4000800007f */
[----:B--2---:R-:W-:Y:S05]  /*7120*/  @!P0 BRA `(.L_x_133) ;  /* 0xfffffffc00f08947 */ /* 0x004fea000383ffff */
[----:B------:R-:W-:Y:S05]  /*7130*/  BRA `(.L_x_154) ;  /* 0xfffffff800247947 */ /* 0x000fea000383ffff */
.L_x_134:
[----:B-1----:R1:W2:Y:S02]  /*7140*/  SYNCS.PHASECHK.TRANS64.TRYWAIT P0, [R6+URZ], R3 ;  /* 0x00000003060075a7 */ /* 0x0022a4000800017f */
[----:B--2---:R-:W-:Y:S05]  /*7150*/  @!P0 NANOSLEEP.SYNCS 0x989680 ;  /* 0x009896800000895d */ /* 0x004fea0003900000 */
[----:B------:R-:W2:Y:S02]  /*7160*/  @!P0 SYNCS.PHASECHK.TRANS64 P0, [R6+URZ], R3 ;  /* 0x00000003060085a7 */ /* 0x000ea4000800007f */
[----:B--2---:R-:W-:Y:S05]  /*7170*/  @!P0 BRA `(.L_x_134) ;  /* 0xfffffffc00f08947 */ /* 0x004fea000383ffff */
[----:B------:R-:W-:Y:S05]  /*7180*/  BRA `(.L_x_155) ;  /* 0xfffffff800347947 */ /* 0x000fea000383ffff */
.L_x_135:
[----:B--2---:R2:W3:Y:S02]  /*7190*/  SYNCS.PHASECHK.TRANS64.TRYWAIT P0, [R7+URZ], R4 ;  /* 0x00000004070075a7 */ /* 0x0044e4000800017f */
[----:B---3--:R-:W-:Y:S05]  /*71a0*/  @!P0 NANOSLEEP.SYNCS 0x989680 ;  /* 0x009896800000895d */ /* 0x008fea0003900000 */
[----:B------:R-:W3:Y:S02]  /*71b0*/  @!P0 SYNCS.PHASECHK.TRANS64 P0, [R7+URZ], R4 ;  /* 0x00000004070085a7 */ /* 0x000ee4000800007f */
[----:B---3--:R-:W-:Y:S05]  /*71c0*/  @!P0 BRA `(.L_x_135) ;  /* 0xfffffffc00f08947 */ /* 0x008fea000383ffff */
[----:B------:R-:W-:Y:S05]  /*71d0*/  BRA `(.L_x_156) ;  /* 0xfffffff8003c7947 */ /* 0x000fea000383ffff */
.L_x_157:
[----:B------:R-:W-:-:S00]  /*71e0*/  BRA `(.L_x_157) ;  /* 0xfffffffc00fc7947 */ /* 0x000fc0000383ffff */
[----:B------:R-:W-:-:S00]  /*71f0*/  NOP ;  /* 0x0000000000007918 */ /* 0x000fc00000000000 */
        /* <DEDUP_REMOVED lines=8> */
.L_x_158:


//--------------------- .nv.global.init           --------------------------
	.section	.nv.global.init,"aw",@progbits
.nv.global.init:
	.type		$str$22,@object
	.size		$str$22,($str$26 - $str$22)
$str$22:
        /*0000*/ 	.byte	0x6b, 0x5f, 0x74, 0x69, 0x6c, 0x65, 0x5f, 0x63, 0x6f, 0x75, 0x6e, 0x74, 0x20, 0x3e, 0x3d, 0x20
        /*0010*/ 	.byte	0x31, 0x00
	.type		$str$26,@object
	.size		$str$26,($str$27 - $str$26)
$str$26:
        /*0012*/ 	.byte	0x28, 0x61, 0x64, 0x64, 0x72, 0x65, 0x73, 0x73, 0x20, 0x26, 0x20, 0x6d, 0x61, 0x73, 0x6b, 0x29
        /*0022*/ 	.byte	0x20, 0x3d, 0x3d, 0x20, 0x30, 0x00
	.type		$str$27,@object
	.size		$str$27,($str$23 - $str$27)
$str$27:
        /*0028*/ 	.byte	0x2f, 0x74, 0x6d, 0x70, 0x2f, 0x63, 0x75, 0x74, 0x6c, 0x61, 0x73, 0x73, 0x5f, 0x73, 0x77, 0x65
        /*0038*/ 	.byte	0x65, 0x70, 0x5f, 0x73, 0x72, 0x63, 0x2f, 0x69, 0x6e, 0x63, 0x6c, 0x75, 0x64, 0x65, 0x2f, 0x63
        /*0048*/ 	.byte	0x75, 0x74, 0x65, 0x2f, 0x70, 0x6f, 0x69, 0x6e, 0x74, 0x65, 0x72, 0x5f, 0x66, 0x6c, 0x61, 0x67
        /*0058*/ 	.byte	0x67, 0x65, 0x64, 0x2e, 0x68, 0x70, 0x70, 0x00
	.type		$str$23,@object
	.size		$str$23,(__unnamed_2 - $str$23)
$str$23:
        /*0060*/ 	.byte	0x2f, 0x74, 0x6d, 0x70, 0x2f, 0x63, 0x75, 0x74, 0x6c, 0x61, 0x73, 0x73, 0x5f, 0x73, 0x77, 0x65
        /*0070*/ 	.byte	0x65, 0x70, 0x5f, 0x73, 0x72, 0x63, 0x2f, 0x69, 0x6e, 0x63, 0x6c, 0x75, 0x64, 0x65, 0x2f, 0x63
        /*0080*/ 	.byte	0x75, 0x74, 0x6c, 0x61, 0x73, 0x73, 0x2f, 0x67, 0x65, 0x6d, 0x6d, 0x2f, 0x63, 0x6f, 0x6c, 0x6c
        /*0090*/ 	.byte	0x65, 0x63, 0x74, 0x69, 0x76, 0x65, 0x2f, 0x73, 0x6d, 0x39, 0x30, 0x5f, 0x6d, 0x6d, 0x61, 0x5f
        /*00a0*/ 	.byte	0x74, 0x6d, 0x61, 0x5f, 0x67, 0x6d, 0x6d, 0x61, 0x5f, 0x73, 0x73, 0x5f, 0x77, 0x61, 0x72, 0x70
        /*00b0*/ 	.byte	0x73, 0x70, 0x65, 0x63, 0x69, 0x61, 0x6c, 0x69, 0x7a, 0x65, 0x64, 0x2e, 0x68, 0x70, 0x70, 0x00
	.type		__unnamed_2,@object
	.size		__unnamed_2,(__unnamed_1 - __unnamed_2)
__unnamed_2:
        /*00c0*/ 	.byte	0x61, 0x75, 0x74, 0x6f, 0x20, 0x63, 0x75, 0x74, 0x65, 0x3a, 0x3a, 0x61, 0x73, 0x5f, 0x70, 0x6f
        /* <DEDUP_REMOVED lines=27> */
        /*0280*/ 	.byte	0x36, 0x3e, 0x3e, 0x3e, 0x3e, 0x3e, 0x5d, 0x00
	.type		__unnamed_1,@object
	.size		__unnamed_1,(.L_0 - __unnamed_1)
__unnamed_1:
        /* <DEDUP_REMOVED lines=181> */
.L_0:


//--------------------- .nv.shared._ZN7cutlass13device_kernelINS_4gemm6kernel13GemmUniversalIN4cute5tupleIJiiiiEEENS1_10collective13CollectiveMmaINS1_34MainloopSm90TmaGmmaWarpSpecializedILi8ENS5_IJNS4_1CILi1EEESB_SB_EEENS1_35KernelTmaWarpSpecializedCooperativeEEENS5_IJNSA_ILi128EEENSA_ILi64EEESG_EEENS_6half_tENS5_IJlSB_lEEESI_SJ_NS4_8TiledMMAINS4_8MMA_AtomIJNS4_4SM904GMMA25MMA_64x64x16_F32F16F16_SSILNSN_5MajorE0ELSP_0ELNSN_7ScaleInE1ELSQ_1EEEEEENS4_6LayoutINS5_IJNSA_ILi2EEESB_SB_EEENS5_IJSB_NSA_ILi0EEESW_EEEEENS5_IJNS4_10UnderscoreESZ_SZ_EEEEENS4_13SM90_TMA_LOADENS4_14ComposedLayoutINS4_7SwizzleILi3ELi4ELi3EEENS4_18smem_ptr_flag_bitsILi16EEENST_INS5_IJNSA_ILi8EEESG_EEENS5_IJSG_SB_EEEEEEEvNS4_8identityES12_S1C_vS1D_EENS_8epilogue10collective18CollectiveEpilogueINS1F_22Sm90TmaWarpSpecializedILi3ELi2ELi16ELb1ELb0EEEJSH_NS5_IJSF_NSA_ILi32EEEEEESI_SJ_SI_SJ_NS1F_6fusion15FusionCallbacksIS1J_NS1M_17LinearCombinationISI_fSI_fLNS_15FloatRoundStyleE2EEESH_S1L_JEEES12_NS13_INS14_ILi2ELi4ELi3EEES17_NST_INS5_IJS18_S1K_EEENS5_IJS1K_SB_EEEEEEENS4_17SM75_U32x4_LDSM_NENS4_14SM90_TMA_STOREES1W_NS4_17SM90_U32x4_STSM_NENS4_9Copy_AtomIJS1Z_SI_EEEvEEEvvEEEEvNT_6ParamsE --------------------------
	.section	.nv.shared._ZN7cutlass13device_kernelINS_4gemm6kernel13GemmUniversalIN4cute5tupleIJiiiiEEENS1_10collective13CollectiveMmaINS1_34MainloopSm90TmaGmmaWarpSpecializedILi8ENS5_IJNS4_1CILi1EEESB_SB_EEENS1_35KernelTmaWarpSpecializedCooperativeEEENS5_IJNSA_ILi128EEENSA_ILi64EEESG_EEENS_6half_tENS5_IJlSB_lEEESI_SJ_NS4_8TiledMMAINS4_8MMA_AtomIJNS4_4SM904GMMA25MMA_64x64x16_F32F16F16_SSILNSN_5MajorE0ELSP_0ELNSN_7ScaleInE1ELSQ_1EEEEEENS4_6LayoutINS5_IJNSA_ILi2EEESB_SB_EEENS5_IJSB_NSA_ILi0EEESW_EEEEENS5_IJNS4_10UnderscoreESZ_SZ_EEEEENS4_13SM90_TMA_LOADENS4_14ComposedLayoutINS4_7SwizzleILi3ELi4ELi3EEENS4_18smem_ptr_flag_bitsILi16EEENST_INS5_IJNSA_ILi8EEESG_EEENS5_IJSG_SB_EEEEEEEvNS4_8identityES12_S1C_vS1D_EENS_8epilogue10collective18CollectiveEpilogueINS1F_22Sm90TmaWarpSpecializedILi3ELi2ELi16ELb1ELb0EEEJSH_NS5_IJSF_NSA_ILi32EEEEEESI_SJ_SI_SJ_NS1F_6fusion15FusionCallbacksIS1J_NS1M_17LinearCombinationISI_fSI_fLNS_15FloatRoundStyleE2EEESH_S1L_JEEES12_NS13_INS14_ILi2ELi4ELi3EEES17_NST_INS5_IJS18_S1K_EEENS5_IJS1K_SB_EEEEEEENS4_17SM75_U32x4_LDSM_NENS4_14SM90_TMA_STOREES1W_NS4_17SM90_U32x4_STSM_NENS4_9Copy_AtomIJS1Z_SI_EEEvEEEvvEEEEvNT_6ParamsE,"aw",@nobits
	.sectionflags	@""
	.align	16
	.zero		1024


//--------------------- .nv.shared.reserved.0     --------------------------
	.section	.nv.shared.reserved.0,"aw",@nobits
	.weak		__nv_reservedSMEM_offset_0_alias
	.size		__nv_reservedSMEM_offset_0_alias, 0, 0
	.other		__nv_reservedSMEM_offset_0_alias,@"STO_CUDA_RESERVED_SHARED STV_DEFAULT"
__nv_reservedSMEM_offset_0_alias:
	.zero		0


//--------------------- .nv.global                --------------------------
	.section	.nv.global,"aw",@nobits
.nv.global:
	.type		_ZN39_INTERNAL_ae69ad76_4_k_cu_08d9d9f1_27324cute1_E,@object
	.size		_ZN39_INTERNAL_ae69ad76_4_k_cu_08d9d9f1_27324cute1_E,(_ZN39_INTERNAL_ae69ad76_4_k_cu_08d9d9f1_27324cuda3std3__45__cpo6cbeginE - _ZN39_INTERNAL_ae69ad76_4_k_cu_08d9d9f1_27324cute1_E)
_ZN39_INTERNAL_ae69ad76_4_k_cu_08d9d9f1_27324cute1_E:
	.zero		1
	.type		_ZN39_INTERNAL_ae69ad76_4_k_cu_08d9d9f1_27324cuda3std3__45__cpo6cbeginE,@object
	.size		_ZN39_INTERNAL_ae69ad76_4_k_cu_08d9d9f1_27324cuda3std3__45__cpo6cbeginE,(_ZN39_INTERNAL_ae69ad76_4_k_cu_08d9d9f1_27324cuda3std3__48in_placeE - _ZN39_INTERNAL_ae69ad76_4_k_cu_08d9d9f1_27324cuda3std3__45__cpo6cbeginE)
_ZN39_INTERNAL_ae69ad76_4_k_cu_08d9d9f1_27324cuda3std3__45__cpo6cbeginE:
	.zero		1
	.type		_ZN39_INTERNAL_ae69ad76_4_k_cu_08d9d9f1_27324cuda3std3__48in_placeE,@object
	.size		_ZN39_INTERNAL_ae69ad76_4_k_cu_08d9d9f1_27324cuda3std3__48in_placeE,(_ZN39_INTERNAL_ae69ad76_4_k_cu_08d9d9f1_27324cuda3std6ranges3__45__cpo9iter_moveE - _ZN39_INTERNAL_ae69ad76_4_k_cu_08d9d9f1_27324cuda3std3__48in_placeE)
_ZN39_INTERNAL_ae69ad76_4_k_cu_08d9d9f1_27324cuda3std3__48in_placeE:
	.zero		1
	.type		_ZN39_INTERNAL_ae69ad76_4_k_cu_08d9d9f1_27324cuda3std6ranges3__45__cpo9iter_moveE,@object
	.size		_ZN39_INTERNAL_ae69ad76_4_k_cu_08d9d9f1_27324cuda3std6ranges3__45__cpo9iter_moveE,(_ZN39_INTERNAL_ae69ad76_4_k_cu_08d9d9f1_27324cuda3std3__45__cpo5beginE - _ZN39_INTERNAL_ae69ad76_4_k_cu_08d9d9f1_27324cuda3std6ranges3__45__cpo9iter_moveE)
_ZN39_INTERNAL_ae69ad76_4_k_cu_08d9d9f1_27324cuda3std6ranges3__45__cpo9iter_moveE:
	.zero		1
	.type		_ZN39_INTERNAL_ae69ad76_4_k_cu_08d9d9f1_27324cuda3std3__45__cpo5beginE,@object
	.size		_ZN39_INTERNAL_ae69ad76_4_k_cu_08d9d9f1_27324cuda3std3__45__cpo5beginE,(_ZN39_INTERNAL_ae69ad76_4_k_cu_08d9d9f1_27324cuda3std3__441_GLOBAL__N__ae69ad76_4_k_cu_08d9d9f1_27326ignoreE - _ZN39_INTERNAL_ae69ad76_4_k_cu_08d9d9f1_27324cuda3std3__45__cpo5beginE)
_ZN39_INTERNAL_ae69ad76_4_k_cu_08d9d9f1_27324cuda3std3__45__cpo5beginE:
	.zero		1
	.type		_ZN39_INTERNAL_ae69ad76_4_k_cu_08d9d9f1_27324cuda3std3__441_GLOBAL__N__ae69ad76_4_k_cu_08d9d9f1_27326ignoreE,@object
	.size		_ZN39_INTERNAL_ae69ad76_4_k_cu_08d9d9f1_27324cuda3std3__441_GLOBAL__N__ae69ad76_4_k_cu_08d9d9f1_27326ignoreE,(_ZN39_INTERNAL_ae69ad76_4_k_cu_08d9d9f1_27324cute7productE - _ZN39_INTERNAL_ae69ad76_4_k_cu_08d9d9f1_27324cuda3std3__441_GLOBAL__N__ae69ad76_4_k_cu_08d9d9f1_27326ignoreE)
_ZN39_INTERNAL_ae69ad76_4_k_cu_08d9d9f1_27324cuda3std3__441_GLOBAL__N__ae69ad76_4_k_cu_08d9d9f1_27326ignoreE:
	.zero		1
	.type		_ZN39_INTERNAL_ae69ad76_4_k_cu_08d9d9f1_27324cute7productE,@object
	.size		_ZN39_INTERNAL_ae69ad76_4_k_cu_08d9d9f1_27324cute7productE,(_ZN39_INTERNAL_ae69ad76_4_k_cu_08d9d9f1_27324cuda3std3__45__cpo3endE - _ZN39_INTERNAL_ae69ad76_4_k_cu_08d9d9f1_27324cute7productE)
_ZN39_INTERNAL_ae69ad76_4_k_cu_08d9d9f1_27324cute7productE:
	.zero		1
	.type		_ZN39_INTERNAL_ae69ad76_4_k_cu_08d9d9f1_27324cuda3std3__45__cpo3endE,@object
	.size		_ZN39_INTERNAL_ae69ad76_4_k_cu_08d9d9f1_27324cuda3std3__45__cpo3endE,(_ZN39_INTERNAL_ae69ad76_4_k_cu_08d9d9f1_27324cuda3std3__419piecewise_constructE - _ZN39_INTERNAL_ae69ad76_4_k_cu_08d9d9f1_27324cuda3std3__45__cpo3endE)
_ZN39_INTERNAL_ae69ad76_4_k_cu_08d9d9f1_27324cuda3std3__45__cpo3endE:
	.zero		1
	.type		_ZN39_INTERNAL_ae69ad76_4_k_cu_08d9d9f1_27324cuda3std3__419piecewise_constructE,@object
	.size		_ZN39_INTERNAL_ae69ad76_4_k_cu_08d9d9f1_27324cuda3std3__419piecewise_constructE,(_ZN39_INTERNAL_ae69ad76_4_k_cu_08d9d9f1_27324cuda3std3__45__cpo4cendE - _ZN39_INTERNAL_ae69ad76_4_k_cu_08d9d9f1_27324cuda3std3__419piecewise_constructE)
_ZN39_INTERNAL_ae69ad76_4_k_cu_08d9d9f1_27324cuda3std3__419piecewise_constructE:
	.zero		1
	.type		_ZN39_INTERNAL_ae69ad76_4_k_cu_08d9d9f1_27324cuda3std3__45__cpo4cendE,@object
	.size		_ZN39_INTERNAL_ae69ad76_4_k_cu_08d9d9f1_27324cuda3std3__45__cpo4cendE,(_ZN39_INTERNAL_ae69ad76_4_k_cu_08d9d9f1_27324cuda3std6ranges3__45__cpo4swapE - _ZN39_INTERNAL_ae69ad76_4_k_cu_08d9d9f1_27324cuda3std3__45__cpo4cendE)
_ZN39_INTERNAL_ae69ad76_4_k_cu_08d9d9f1_27324cuda3std3__45__cpo4cendE:
	.zero		1
	.type		_ZN39_INTERNAL_ae69ad76_4_k_cu_08d9d9f1_27324cuda3std6ranges3__45__cpo4swapE,@object
	.size		_ZN39_INTERNAL_ae69ad76_4_k_cu_08d9d9f1_27324cuda3std6ranges3__45__cpo4swapE,(.L_9 - _ZN39_INTERNAL_ae69ad76_4_k_cu_08d9d9f1_27324cuda3std6ranges3__45__cpo4swapE)
_ZN39_INTERNAL_ae69ad76_4_k_cu_08d9d9f1_27324cuda3std6ranges3__45__cpo4swapE:
	.zero		1
.L_9:


//--------------------- .nv.constant0._ZN7cutlass13device_kernelINS_4gemm6kernel13GemmUniversalIN4cute5tupleIJiiiiEEENS1_10collective13CollectiveMmaINS1_34MainloopSm90TmaGmmaWarpSpecializedILi8ENS5_IJNS4_1CILi1EEESB_SB_EEENS1_35KernelTmaWarpSpecializedCooperativeEEENS5_IJNSA_ILi128EEENSA_ILi64EEESG_EEENS_6half_tENS5_IJlSB_lEEESI_SJ_NS4_8TiledMMAINS4_8MMA_AtomIJNS4_4SM904GMMA25MMA_64x64x16_F32F16F16_SSILNSN_5MajorE0ELSP_0ELNSN_7ScaleInE1ELSQ_1EEEEEENS4_6LayoutINS5_IJNSA_ILi2EEESB_SB_EEENS5_IJSB_NSA_ILi0EEESW_EEEEENS5_IJNS4_10UnderscoreESZ_SZ_EEEEENS4_13SM90_TMA_LOADENS4_14ComposedLayoutINS4_7SwizzleILi3ELi4ELi3EEENS4_18smem_ptr_flag_bitsILi16EEENST_INS5_IJNSA_ILi8EEESG_EEENS5_IJSG_SB_EEEEEEEvNS4_8identityES12_S1C_vS1D_EENS_8epilogue10collective18CollectiveEpilogueINS1F_22Sm90TmaWarpSpecializedILi3ELi2ELi16ELb1ELb0EEEJSH_NS5_IJSF_NSA_ILi32EEEEEESI_SJ_SI_SJ_NS1F_6fusion15FusionCallbacksIS1J_NS1M_17LinearCombinationISI_fSI_fLNS_15FloatRoundStyleE2EEESH_S1L_JEEES12_NS13_INS14_ILi2ELi4ELi3EEES17_NST_INS5_IJS18_S1K_EEENS5_IJS1K_SB_EEEEEEENS4_17SM75_U32x4_LDSM_NENS4_14SM90_TMA_STOREES1W_NS4_17SM90_U32x4_STSM_NENS4_9Copy_AtomIJS1Z_SI_EEEvEEEvvEEEEvNT_6ParamsE --------------------------
	.section	.nv.constant0._ZN7cutlass13device_kernelINS_4gemm6kernel13GemmUniversalIN4cute5tupleIJiiiiEEENS1_10collective13CollectiveMmaINS1_34MainloopSm90TmaGmmaWarpSpecializedILi8ENS5_IJNS4_1CILi1EEESB_SB_EEENS1_35KernelTmaWarpSpecializedCooperativeEEENS5_IJNSA_ILi128EEENSA_ILi64EEESG_EEENS_6half_tENS5_IJlSB_lEEESI_SJ_NS4_8TiledMMAINS4_8MMA_AtomIJNS4_4SM904GMMA25MMA_64x64x16_F32F16F16_SSILNSN_5MajorE0ELSP_0ELNSN_7ScaleInE1ELSQ_1EEEEEENS4_6LayoutINS5_IJNSA_ILi2EEESB_SB_EEENS5_IJSB_NSA_ILi0EEESW_EEEEENS5_IJNS4_10UnderscoreESZ_SZ_EEEEENS4_13SM90_TMA_LOADENS4_14ComposedLayoutINS4_7SwizzleILi3ELi4ELi3EEENS4_18smem_ptr_flag_bitsILi16EEENST_INS5_IJNSA_ILi8EEESG_EEENS5_IJSG_SB_EEEEEEEvNS4_8identityES12_S1C_vS1D_EENS_8epilogue10collective18CollectiveEpilogueINS1F_22Sm90TmaWarpSpecializedILi3ELi2ELi16ELb1ELb0EEEJSH_NS5_IJSF_NSA_ILi32EEEEEESI_SJ_SI_SJ_NS1F_6fusion15FusionCallbacksIS1J_NS1M_17LinearCombinationISI_fSI_fLNS_15FloatRoundStyleE2EEESH_S1L_JEEES12_NS13_INS14_ILi2ELi4ELi3EEES17_NST_INS5_IJS18_S1K_EEENS5_IJS1K_SB_EEEEEEENS4_17SM75_U32x4_LDSM_NENS4_14SM90_TMA_STOREES1W_NS4_17SM90_U32x4_STSM_NENS4_9Copy_AtomIJS1Z_SI_EEEvEEEvvEEEEvNT_6ParamsE,"a",@progbits
	.sectionflags	@""
	.align	4
.nv.constant0._ZN7cutlass13device_kernelINS_4gemm6kernel13GemmUniversalIN4cute5tupleIJiiiiEEENS1_10collective13CollectiveMmaINS1_34MainloopSm90TmaGmmaWarpSpecializedILi8ENS5_IJNS4_1CILi1EEESB_SB_EEENS1_35KernelTmaWarpSpecializedCooperativeEEENS5_IJNSA_ILi128EEENSA_ILi64EEESG_EEENS_6half_tENS5_IJlSB_lEEESI_SJ_NS4_8TiledMMAINS4_8MMA_AtomIJNS4_4SM904GMMA25MMA_64x64x16_F32F16F16_SSILNSN_5MajorE0ELSP_0ELNSN_7ScaleInE1ELSQ_1EEEEEENS4_6LayoutINS5_IJNSA_ILi2EEESB_SB_EEENS5_IJSB_NSA_ILi0EEESW_EEEEENS5_IJNS4_10UnderscoreESZ_SZ_EEEEENS4_13SM90_TMA_LOADENS4_14ComposedLayoutINS4_7SwizzleILi3ELi4ELi3EEENS4_18smem_ptr_flag_bitsILi16EEENST_INS5_IJNSA_ILi8EEESG_EEENS5_IJSG_SB_EEEEEEEvNS4_8identityES12_S1C_vS1D_EENS_8epilogue10collective18CollectiveEpilogueINS1F_22Sm90TmaWarpSpecializedILi3ELi2ELi16ELb1ELb0EEEJSH_NS5_IJSF_NSA_ILi32EEEEEESI_SJ_SI_SJ_NS1F_6fusion15FusionCallbacksIS1J_NS1M_17LinearCombinationISI_fSI_fLNS_15FloatRoundStyleE2EEESH_S1L_JEEES12_NS13_INS14_ILi2ELi4ELi3EEES17_NST_INS5_IJS18_S1K_EEENS5_IJS1K_SB_EEEEEEENS4_17SM75_U32x4_LDSM_NENS4_14SM90_TMA_STOREES1W_NS4_17SM90_U32x4_STSM_NENS4_9Copy_AtomIJS1Z_SI_EEEvEEEvvEEEEvNT_6ParamsE:
	.zero		2432


//--------------------- SYMBOLS --------------------------

	.type		.nv.reservedSmem.offset0,@object
	.size		.nv.reservedSmem.offset0,0x4
	.type		__assertfail,@function
